def matmul_kernel(
    a_ptr,
    b_ptr,
    c_ptr,
    M,
    N,
    K,
    stride_am,
    stride_ak,
    stride_bk,
    stride_bn,
    stride_cm,
    stride_cn,
    BLOCK_M: tl.constexpr,
    BLOCK_N: tl.constexpr,
    BLOCK_K: tl.constexpr,
    GROUP_M: tl.constexpr,
):
    pid = tl.program_id(axis=0)
    num_pid_m = tl.cdiv(M, BLOCK_M)
    num_pid_n = tl.cdiv(N, BLOCK_N)
    num_pid_in_group = GROUP_M * num_pid_n
    group_id = pid // num_pid_in_group
    first_pid_m = group_id * GROUP_M
    group_size_m = min(num_pid_m - first_pid_m, GROUP_M)
    pid_m = first_pid_m + ((pid % num_pid_in_group) % group_size_m)
    pid_n = (pid % num_pid_in_group) // group_size_m

    offs_am = (pid_m * BLOCK_M + tl.arange(0, BLOCK_M)) % M
    offs_bn = (pid_n * BLOCK_N + tl.arange(0, BLOCK_N)) % N
    offs_k = tl.arange(0, BLOCK_K)
    a_ptrs = a_ptr + offs_am[:, None] * stride_am + offs_k[None, :] * stride_ak
    b_ptrs = b_ptr + offs_k[:, None] * stride_bk + offs_bn[None, :] * stride_bn

    acc = tl.zeros((BLOCK_M, BLOCK_N), dtype=tl.float32)
    for kk in range(0, tl.cdiv(K, BLOCK_K)):
        a = tl.load(a_ptrs, mask=offs_k[None, :] < K - kk * BLOCK_K, other=0.0)
        b = tl.load(b_ptrs, mask=offs_k[:, None] < K - kk * BLOCK_K, other=0.0)
        acc = tl.dot(a, b, acc)
        a_ptrs += BLOCK_K * stride_ak
        b_ptrs += BLOCK_K * stride_bk

    c = acc.to(c_ptr.dtype.element_ty)
    offs_cm = pid_m * BLOCK_M + tl.arange(0, BLOCK_M)
    offs_cn = pid_n * BLOCK_N + tl.arange(0, BLOCK_N)
    c_ptrs = c_ptr + offs_cm[:, None] * stride_cm + offs_cn[None, :] * stride_cn
    mask = (offs_cm[:, None] < M) & (offs_cn[None, :] < N)
    tl.store(c_ptrs, c, mask=mask)

# config = {"BLOCK_K": 64, "BLOCK_M": 32, "BLOCK_N": 128, "GROUP_M": 8, "arch": "sm_80", "dtype": "fp16", "num_ctas": 1, "num_stages": 2, "num_warps": 8}
# arch = sm_80


// ===== COMPILED SASS (sm_80) =====

	.target	sm_80

	.elftype	@"ET_EXEC"


//--------------------- .note.nv.tkinfo           --------------------------
	.section	.note.nv.tkinfo,"",@"SHT_NOTE"
	.sectionflags	@"SHF_NOTE_NV_TKINFO"
	.tkinfo
        /*0018*/ 	.word	0x00000002
        /*0030*/ 	.string	""
        /*0030*/ 	.string	"ptxas"
        /*0030*/ 	.string	"Cuda compilation tools, release 13.0, V13.0.88"
        /*0030*/ 	.string	"Build cuda_13.0.r13.0/compiler.36424714_0"
        /*0030*/ 	.string	"-v  -suppress-debug-info  -lineinfo  -arch sm_80 "



//--------------------- .note.nv.cuinfo           --------------------------
	.section	.note.nv.cuinfo,"",@"SHT_NOTE"
	.sectionflags	@"SHF_NOTE_NV_CUINFO"
        /*0018*/ 	.short	0x0002
        /*001a*/ 	.short	0x0050
        /*001c*/ 	.short	0x0082
	.zero		2


//--------------------- .nv.info                  --------------------------
	.section	.nv.info,"",@"SHT_CUDA_INFO"
	.align	4


	//----- nvinfo : EIATTR_REGCOUNT
	.align		4
        /*0000*/ 	.byte	0x04, 0x2f
        /*0002*/ 	.short	(.L_1 - .L_0)
	.align		4
.L_0:
        /*0004*/ 	.word	index@(matmul_kernel)
        /*0008*/ 	.word	0x000000ab


	//----- nvinfo : EIATTR_FRAME_SIZE
	.align		4
.L_1:
        /*000c*/ 	.byte	0x04, 0x11
        /*000e*/ 	.short	(.L_3 - .L_2)
	.align		4
.L_2:
        /*0010*/ 	.word	index@(matmul_kernel)
        /*0014*/ 	.word	0x00000000


	//----- nvinfo : EIATTR_MIN_STACK_SIZE
	.align		4
.L_3:
        /*0018*/ 	.byte	0x04, 0x12
        /*001a*/ 	.short	(.L_5 - .L_4)
	.align		4
.L_4:
        /*001c*/ 	.word	index@(matmul_kernel)
        /*0020*/ 	.word	0x00000000
.L_5:


//--------------------- .nv.info.matmul_kernel    --------------------------
	.section	.nv.info.matmul_kernel,"",@"SHT_CUDA_INFO"
	.sectionflags	@""
	.align	4


	//----- nvinfo : EIATTR_CUDA_API_VERSION
	.align		4
        /*0000*/ 	.byte	0x04, 0x37
        /*0002*/ 	.short	(.L_7 - .L_6)
.L_6:
        /*0004*/ 	.word	0x00000082


	//----- nvinfo : EIATTR_SW2861232_WAR
	.align		4
.L_7:
        /*0008*/ 	.byte	0x01, 0x35
	.zero		2


	//----- nvinfo : EIATTR_PARAM_CBANK
	.align		4
        /*000c*/ 	.byte	0x04, 0x0a
        /*000e*/ 	.short	(.L_9 - .L_8)
	.align		4
.L_8:
        /*0010*/ 	.word	index@(.nv.constant0.matmul_kernel)
        /*0014*/ 	.short	0x0160
        /*0016*/ 	.short	0x0050


	//----- nvinfo : EIATTR_CBANK_PARAM_SIZE
	.align		4
.L_9:
        /*0018*/ 	.byte	0x03, 0x19
        /*001a*/ 	.short	0x0050


	//----- nvinfo : EIATTR_KPARAM_INFO
	.align		4
        /*001c*/ 	.byte	0x04, 0x17
        /*001e*/ 	.short	(.L_11 - .L_10)
.L_10:
        /*0020*/ 	.word	0x00000000
        /*0024*/ 	.short	0x000d
        /*0026*/ 	.short	0x0048
        /*0028*/ 	.byte	0x00, 0xf4, 0x21, 0x00


	//----- nvinfo : EIATTR_KPARAM_INFO
	.align		4
.L_11:
        /*002c*/ 	.byte	0x04, 0x17
        /*002e*/ 	.short	(.L_13 - .L_12)
.L_12:
        /*0030*/ 	.word	0x00000000
        /*0034*/ 	.short	0x000c
        /*0036*/ 	.short	0x0040
        /*0038*/ 	.byte	0x00, 0xf4, 0x21, 0x00


	//----- nvinfo : EIATTR_KPARAM_INFO
	.align		4
.L_13:
        /*003c*/ 	.byte	0x04, 0x17
        /*003e*/ 	.short	(.L_15 - .L_14)
.L_14:
        /*0040*/ 	.word	0x00000000
        /*0044*/ 	.short	0x000b
        /*0046*/ 	.short	0x0038
        /*0048*/ 	.byte	0x00, 0xf0, 0x11, 0x00


	//----- nvinfo : EIATTR_KPARAM_INFO
	.align		4
.L_15:
        /*004c*/ 	.byte	0x04, 0x17
        /*004e*/ 	.short	(.L_17 - .L_16)
.L_16:
        /*0050*/ 	.word	0x00000000
        /*0054*/ 	.short	0x000a
        /*0056*/ 	.short	0x0034
        /*0058*/ 	.byte	0x00, 0xf0, 0x11, 0x00


	//----- nvinfo : EIATTR_KPARAM_INFO
	.align		4
.L_17:
        /*005c*/ 	.byte	0x04, 0x17
        /*005e*/ 	.short	(.L_19 - .L_18)
.L_18:
        /*0060*/ 	.word	0x00000000
        /*0064*/ 	.short	0x0009
        /*0066*/ 	.short	0x0030
        /*0068*/ 	.byte	0x00, 0xf0, 0x11, 0x00


	//----- nvinfo : EIATTR_KPARAM_INFO
	.align		4
.L_19:
        /*006c*/ 	.byte	0x04, 0x17
        /*006e*/ 	.short	(.L_21 - .L_20)
.L_20:
        /*0070*/ 	.word	0x00000000
        /*0074*/ 	.short	0x0008
        /*0076*/ 	.short	0x002c
        /*0078*/ 	.byte	0x00, 0xf0, 0x11, 0x00


	//----- nvinfo : EIATTR_KPARAM_INFO
	.align		4
.L_21:
        /*007c*/ 	.byte	0x04, 0x17
        /*007e*/ 	.short	(.L_23 - .L_22)
.L_22:
        /*0080*/ 	.word	0x00000000
        /*0084*/ 	.short	0x0007
        /*0086*/ 	.short	0x0028
        /*0088*/ 	.byte	0x00, 0xf0, 0x11, 0x00


	//----- nvinfo : EIATTR_KPARAM_INFO
	.align		4
.L_23:
        /*008c*/ 	.byte	0x04, 0x17
        /*008e*/ 	.short	(.L_25 - .L_24)
.L_24:
        /*0090*/ 	.word	0x00000000
        /*0094*/ 	.short	0x0006
        /*0096*/ 	.short	0x0024
        /*0098*/ 	.byte	0x00, 0xf0, 0x11, 0x00


	//----- nvinfo : EIATTR_KPARAM_INFO
	.align		4
.L_25:
        /*009c*/ 	.byte	0x04, 0x17
        /*009e*/ 	.short	(.L_27 - .L_26)
.L_26:
        /*00a0*/ 	.word	0x00000000
        /*00a4*/ 	.short	0x0005
        /*00a6*/ 	.short	0x0020
        /*00a8*/ 	.byte	0x00, 0xf0, 0x11, 0x00


	//----- nvinfo : EIATTR_KPARAM_INFO
	.align		4
.L_27:
        /*00ac*/ 	.byte	0x04, 0x17
        /*00ae*/ 	.short	(.L_29 - .L_28)
.L_28:
        /*00b0*/ 	.word	0x00000000
        /*00b4*/ 	.short	0x0004
        /*00b6*/ 	.short	0x001c
        /*00b8*/ 	.byte	0x00, 0xf0, 0x11, 0x00


	//----- nvinfo : EIATTR_KPARAM_INFO
	.align		4
.L_29:
        /*00bc*/ 	.byte	0x04, 0x17
        /*00be*/ 	.short	(.L_31 - .L_30)
.L_30:
        /*00c0*/ 	.word	0x00000000
        /*00c4*/ 	.short	0x0003
        /*00c6*/ 	.short	0x0018
        /*00c8*/ 	.byte	0x00, 0xf0, 0x11, 0x00


	//----- nvinfo : EIATTR_KPARAM_INFO
	.align		4
.L_31:
        /*00cc*/ 	.byte	0x04, 0x17
        /*00ce*/ 	.short	(.L_33 - .L_32)
.L_32:
        /*00d0*/ 	.word	0x00000000
        /*00d4*/ 	.short	0x0002
        /*00d6*/ 	.short	0x0010
        /*00d8*/ 	.byte	0x00, 0xf4, 0x21, 0x00


	//----- nvinfo : EIATTR_KPARAM_INFO
	.align		4
.L_33:
        /*00dc*/ 	.byte	0x04, 0x17
        /*00de*/ 	.short	(.L_35 - .L_34)
.L_34:
        /*00e0*/ 	.word	0x00000000
        /*00e4*/ 	.short	0x0001
        /*00e6*/ 	.short	0x0008
        /*00e8*/ 	.byte	0x00, 0xf4, 0x21, 0x00


	//----- nvinfo : EIATTR_KPARAM_INFO
	.align		4
.L_35:
        /*00ec*/ 	.byte	0x04, 0x17
        /*00ee*/ 	.short	(.L_37 - .L_36)
.L_36:
        /*00f0*/ 	.word	0x00000000
        /*00f4*/ 	.short	0x0000
        /*00f6*/ 	.short	0x0000
        /*00f8*/ 	.byte	0x00, 0xf4, 0x21, 0x00


	//----- nvinfo : EIATTR_MAXREG_COUNT
	.align		4
.L_37:
        /*00fc*/ 	.byte	0x03, 0x1b
        /*00fe*/ 	.short	0x00ff


	//----- nvinfo : EIATTR_NUM_BARRIERS
	.align		4
        /*0100*/ 	.byte	0x02, 0x4c
        /*0102*/ 	.byte	0x01
	.zero		1


	//----- nvinfo : EIATTR_MERCURY_ISA_VERSION
	.align		4
        /*0104*/ 	.byte	0x03, 0x5f
        /*0106*/ 	.short	0x0000


	//----- nvinfo : EIATTR_EXIT_INSTR_OFFSETS
	.align		4
        /*0108*/ 	.byte	0x04, 0x1c
        /*010a*/ 	.short	(.L_39 - .L_38)


	//   ....[0]....
.L_38:
        /*010c*/ 	.word	0x00004230


	//   ....[1]....
        /*0110*/ 	.word	0x00004260


	//----- nvinfo : EIATTR_REQNTID
	.align		4
.L_39:
        /*0114*/ 	.byte	0x04, 0x10
        /*0116*/ 	.short	(.L_41 - .L_40)
.L_40:
        /*0118*/ 	.word	0x00000100
        /*011c*/ 	.word	0x00000001
        /*0120*/ 	.word	0x00000001
.L_41:


//--------------------- .nv.callgraph             --------------------------
	.section	.nv.callgraph,"",@"SHT_CUDA_CALLGRAPH"
	.align	4
	.sectionentsize	8
	.align		4
        /*0000*/ 	.word	0x00000000
	.align		4
        /*0004*/ 	.word	0xffffffff
	.align		4
        /*0008*/ 	.word	0x00000000
	.align		4
        /*000c*/ 	.word	0xfffffffe
	.align		4
        /*0010*/ 	.word	0x00000000
	.align		4
        /*0014*/ 	.word	0xfffffffd
	.align		4
        /*0018*/ 	.word	0x00000000
	.align		4
        /*001c*/ 	.word	0xfffffffc


//--------------------- .nv.rel.action            --------------------------
	.section	.nv.rel.action,"",@"SHT_CUDA_RELOCINFO"
	.align	8
	.sectionentsize	8
        /*0000*/ 	.byte	0x73, 0x00, 0x00, 0x00, 0x00, 0x00, 0x00, 0x00, 0x00, 0x00, 0x00, 0x11, 0x25, 0x00, 0x05, 0x36


//--------------------- .nv.constant0.matmul_kernel --------------------------
	.section	.nv.constant0.matmul_kernel,"a",@progbits
	.sectionflags	@""
	.align	4
.nv.constant0.matmul_kernel:
	.zero		432


//--------------------- .text.matmul_kernel       --------------------------
	.section	.text.matmul_kernel,"ax",@progbits
	.sectioninfo	@"SHI_REGISTERS=171"
	.align	128
        .global         matmul_kernel
        .type           matmul_kernel,@function
        .size           matmul_kernel,(.L_x_4 - matmul_kernel)
        .other          matmul_kernel,@"STO_CUDA_ENTRY STV_DEFAULT"
matmul_kernel:
.text.matmul_kernel:
[----:B------:R-:W-:Y:S02]  /*0000*/  IMAD.MOV.U32 R1, RZ, RZ, c[0x0][0x28] ;  /* 0x00000a00ff017624 */ /* 0x000fe400078e00ff */
[----:B------:R-:W-:Y:S01]  /*0010*/  IMAD.MOV.U32 R0, RZ, RZ, c[0x0][0x17c] ;  /* 0x00005f00ff007624 */ /* 0x000fe200078e00ff */
[----:B------:R-:W0:Y:S01]  /*0020*/  S2R R5, SR_CTAID.X ;  /* 0x0000000000057919 */ /* 0x000e220000002500 */
[----:B------:R-:W-:Y:S02]  /*0030*/  ULDC UR4, c[0x0][0x180] ;  /* 0x0000600000047ab9 */ /* 0x000fe40000000800 */
[----:B------:R-:W-:Y:S01]  /*0040*/  ULDC.64 UR6, c[0x0][0x118] ;  /* 0x0000460000067ab9 */ /* 0x000fe20000000a00 */
[----:B------:R-:W-:-:S04]  /*0050*/  IADD3 R0, R0, 0x7f, RZ ;  /* 0x0000007f00007810 */ /* 0x000fc80007ffe0ff */
[----:B------:R-:W-:-:S04]  /*0060*/  SHF.R.S32.HI R3, RZ, 0x1f, R0 ;  /* 0x0000001fff037819 */ /* 0x000fc80000011400 */
[----:B------:R-:W-:-:S04]  /*0070*/  LEA.HI R3, R3, R0, RZ, 0x7 ;  /* 0x0000000003037211 */ /* 0x000fc800078f38ff */
[----:B------:R-:W-:-:S05]  /*0080*/  SHF.R.S32.HI R3, RZ, 0x7, R3 ;  /* 0x00000007ff037819 */ /* 0x000fca0000011403 */
[----:B------:R-:W-:Y:S01]  /*0090*/  IMAD.SHL.U32 R4, R3, 0x8, RZ ;  /* 0x0000000803047824 */ /* 0x000fe200078e00ff */
[----:B0-----:R-:W-:-:S04]  /*00a0*/  IABS R8, R5 ;  /* 0x0000000500087213 */ /* 0x001fc80000000000 */
[-C--:B------:R-:W-:Y:S02]  /*00b0*/  IABS R7, R4.reuse ;  /* 0x0000000400077213 */ /* 0x080fe40000000000 */
[----:B------:R-:W-:Y:S02]  /*00c0*/  IABS R10, R4 ;  /* 0x00000004000a7213 */ /* 0x000fe40000000000 */
[----:B------:R-:W0:Y:S08]  /*00d0*/  I2F.RP R0, R7 ;  /* 0x0000000700007306 */ /* 0x000e300000209400 */
[----:B0-----:R-:W0:Y:S02]  /*00e0*/  MUFU.RCP R0, R0 ;  /* 0x0000000000007308 */ /* 0x001e240000001000 */
[----:B0-----:R-:W-:Y:S01]  /*00f0*/  IADD3 R2, R0, 0xffffffe, RZ ;  /* 0x0ffffffe00027810 */ /* 0x001fe20007ffe0ff */
[----:B------:R-:W-:-:S05]  /*0100*/  IMAD.MOV R0, RZ, RZ, -R10 ;  /* 0x000000ffff007224 */ /* 0x000fca00078e0a0a */
[----:B------:R0:W1:Y:S02]  /*0110*/  F2I.FTZ.U32.TRUNC.NTZ R3, R2 ;  /* 0x0000000200037305 */ /* 0x000064000021f000 */
[----:B0-----:R-:W-:Y:S02]  /*0120*/  IMAD.MOV.U32 R2, RZ, RZ, RZ ;  /* 0x000000ffff027224 */ /* 0x001fe400078e00ff */
[----:B-1----:R-:W-:-:S04]  /*0130*/  IMAD.MOV R6, RZ, RZ, -R3 ;  /* 0x000000ffff067224 */ /* 0x002fc800078e0a03 */
[----:B------:R-:W-:Y:S02]  /*0140*/  IMAD R9, R6, R7, RZ ;  /* 0x0000000706097224 */ /* 0x000fe400078e02ff */
[----:B------:R-:W-:Y:S02]  /*0150*/  IMAD.MOV.U32 R6, RZ, RZ, R8 ;  /* 0x000000ffff067224 */ /* 0x000fe400078e0008 */
[----:B------:R-:W-:-:S06]  /*0160*/  IMAD.HI.U32 R3, R3, R9, R2 ;  /* 0x0000000903037227 */ /* 0x000fcc00078e0002 */
[----:B------:R-:W-:-:S04]  /*0170*/  IMAD.HI.U32 R3, R3, R6, RZ ;  /* 0x0000000603037227 */ /* 0x000fc800078e00ff */
[----:B------:R-:W-:-:S05]  /*0180*/  IMAD R0, R3, R0, R6 ;  /* 0x0000000003007224 */ /* 0x000fca00078e0206 */
[----:B------:R-:W-:-:S13]  /*0190*/  ISETP.GT.U32.AND P1, PT, R7, R0, PT ;  /* 0x000000000700720c */ /* 0x000fda0003f24070 */
[----:B------:R-:W-:Y:S01]  /*01a0*/  @!P1 IMAD.IADD R0, R0, 0x1, -R7 ;  /* 0x0000000100009824 */ /* 0x000fe200078e0a07 */
[----:B------:R-:W-:Y:S02]  /*01b0*/  @!P1 IADD3 R3, R3, 0x1, RZ ;  /* 0x0000000103039810 */ /* 0x000fe40007ffe0ff */
[----:B------:R-:W-:Y:S02]  /*01c0*/  ISETP.NE.AND P1, PT, R4, RZ, PT ;  /* 0x000000ff0400720c */ /* 0x000fe40003f25270 */
[----:B------:R-:W-:Y:S02]  /*01d0*/  ISETP.GE.U32.AND P0, PT, R0, R7, PT ;  /* 0x000000070000720c */ /* 0x000fe40003f06070 */
[----:B------:R-:W-:-:S04]  /*01e0*/  LOP3.LUT R0, R5, R4, RZ, 0x3c, !PT ;  /* 0x0000000405007212 */ /* 0x000fc800078e3cff */
[----:B------:R-:W-:Y:S01]  /*01f0*/  ISETP.GE.AND P2, PT, R0, RZ, PT ;  /* 0x000000ff0000720c */ /* 0x000fe20003f46270 */
[----:B------:R-:W-:-:S05]  /*0200*/  IMAD.MOV.U32 R0, RZ, RZ, 0x1f ;  /* 0x0000001fff007424 */ /* 0x000fca00078e00ff */
[----:B------:R-:W-:Y:S02]  /*0210*/  IADD3 R0, R0, c[0x0][0x178], RZ ;  /* 0x00005e0000007a10 */ /* 0x000fe40007ffe0ff */
[----:B------:R-:W-:-:S05]  /*0220*/  @P0 IADD3 R3, R3, 0x1, RZ ;  /* 0x0000000103030810 */ /* 0x000fca0007ffe0ff */
[----:B------:R-:W-:Y:S01]  /*0230*/  IMAD.MOV.U32 R2, RZ, RZ, R3 ;  /* 0x000000ffff027224 */ /* 0x000fe200078e0003 */
[----:B------:R-:W-:-:S03]  /*0240*/  SHF.R.S32.HI R3, RZ, 0x1f, R0 ;  /* 0x0000001fff037819 */ /* 0x000fc60000011400 */
[----:B------:R-:W-:Y:S01]  /*0250*/  @!P2 IMAD.MOV R2, RZ, RZ, -R2 ;  /* 0x000000ffff02a224 */ /* 0x000fe200078e0a02 */
[----:B------:R-:W-:Y:S02]  /*0260*/  @!P1 LOP3.LUT R2, RZ, R4, RZ, 0x33, !PT ;  /* 0x00000004ff029212 */ /* 0x000fe400078e33ff */
[----:B------:R-:W-:-:S03]  /*0270*/  LEA.HI R3, R3, R0, RZ, 0x5 ;  /* 0x0000000003037211 */ /* 0x000fc600078f28ff */
[----:B------:R-:W-:Y:S02]  /*0280*/  IMAD.SHL.U32 R6, R2, 0x8, RZ ;  /* 0x0000000802067824 */ /* 0x000fe400078e00ff */
[----:B------:R-:W-:-:S03]  /*0290*/  IMAD.MOV R2, RZ, RZ, -R2 ;  /* 0x000000ffff027224 */ /* 0x000fc600078e0a02 */
[----:B------:R-:W-:Y:S01]  /*02a0*/  LEA.HI.SX32 R3, R3, -R6, 0x1b ;  /* 0x8000000603037211 */ /* 0x000fe200078fdaff */
[----:B------:R-:W-:-:S03]  /*02b0*/  IMAD R4, R4, R2, R5 ;  /* 0x0000000204047224 */ /* 0x000fc600078e0205 */
[----:B------:R-:W-:Y:S02]  /*02c0*/  IMNMX R11, R3, 0x8, PT ;  /* 0x00000008030b7817 */ /* 0x000fe40003800200 */
[----:B------:R-:W-:Y:S02]  /*02d0*/  IABS R9, R4 ;  /* 0x0000000400097213 */ /* 0x000fe40000000000 */
[----:B------:R-:W-:-:S04]  /*02e0*/  IABS R7, R11 ;  /* 0x0000000b00077213 */ /* 0x000fc80000000000 */
[----:B------:R-:W0:Y:S08]  /*02f0*/  I2F.RP R0, R7 ;  /* 0x0000000700007306 */ /* 0x000e300000209400 */
[----:B0-----:R-:W0:Y:S02]  /*0300*/  MUFU.RCP R0, R0 ;  /* 0x0000000000007308 */ /* 0x001e240000001000 */
[----:B0-----:R-:W-:-:S06]  /*0310*/  IADD3 R3, R0, 0xffffffe, RZ ;  /* 0x0ffffffe00037810 */ /* 0x001fcc0007ffe0ff */
[----:B------:R-:W0:Y:S02]  /*0320*/  F2I.FTZ.U32.TRUNC.NTZ R3, R3 ;  /* 0x0000000300037305 */ /* 0x000e24000021f000 */
[----:B0-----:R-:W-:-:S04]  /*0330*/  IMAD.MOV R8, RZ, RZ, -R3 ;  /* 0x000000ffff087224 */ /* 0x001fc800078e0a03 */
[----:B------:R-:W-:Y:S01]  /*0340*/  IMAD.MOV.U32 R2, RZ, RZ, R8 ;  /* 0x000000ffff027224 */ /* 0x000fe200078e0008 */
[----:B------:R-:W-:-:S03]  /*0350*/  IABS R8, R11 ;  /* 0x0000000b00087213 */ /* 0x000fc60000000000 */
[----:B------:R-:W-:Y:S02]  /*0360*/  IMAD R5, R2, R7, RZ ;  /* 0x0000000702057224 */ /* 0x000fe400078e02ff */
[----:B------:R-:W-:Y:S02]  /*0370*/  IMAD.MOV.U32 R2, RZ, RZ, RZ ;  /* 0x000000ffff027224 */ /* 0x000fe400078e00ff */
[----:B------:R-:W-:Y:S02]  /*0380*/  IMAD.MOV R0, RZ, RZ, -R8 ;  /* 0x000000ffff007224 */ /* 0x000fe400078e0a08 */
        /* <DEDUP_REMOVED lines=9> */
[----:B------:R-:W-:Y:S02]  /*0420*/  ISETP.GE.AND P2, PT, R0, RZ, PT ;  /* 0x000000ff0000720c */ /* 0x000fe40003f46270 */
[----:B------:R-:W0:Y:S05]  /*0430*/  S2R R0, SR_TID.X ;  /* 0x0000000000007919 */ /* 0x000e2a0000002100 */
[----:B------:R-:W-:-:S05]  /*0440*/  @P0 IADD3 R2, R2, 0x1, RZ ;  /* 0x0000000102020810 */ /* 0x000fca0007ffe0ff */
[----:B------:R-:W-:-:S04]  /*0450*/  IMAD.MOV.U32 R105, RZ, RZ, R2 ;  /* 0x000000ffff697224 */ /* 0x000fc800078e0002 */
[----:B------:R-:W-:Y:S01]  /*0460*/  @!P2 IMAD.MOV R105, RZ, RZ, -R105 ;  /* 0x000000ffff69a224 */ /* 0x000fe200078e0a69 */
[----:B------:R-:W-:-:S05]  /*0470*/  @!P1 LOP3.LUT R105, RZ, R11, RZ, 0x33, !PT ;  /* 0x0000000bff699212 */ /* 0x000fca00078e33ff */
[----:B------:R-:W-:Y:S02]  /*0480*/  IMAD.MOV R2, RZ, RZ, -R105 ;  /* 0x000000ffff027224 */ /* 0x000fe400078e0a69 */
[----:B------:R-:W-:Y:S02]  /*0490*/  IMAD.SHL.U32 R105, R105, 0x80, RZ ;  /* 0x0000008069697824 */ /* 0x000fe400078e00ff */
[----:B------:R-:W-:Y:S01]  /*04a0*/  IMAD R2, R11, R2, R4 ;  /* 0x000000020b027224 */ /* 0x000fe200078e0204 */
[----:B0-----:R-:W-:Y:S01]  /*04b0*/  LOP3.LUT R3, R0, 0x1f, RZ, 0xc0, !PT ;  /* 0x0000001f00037812 */ /* 0x001fe200078ec0ff */
[----:B------:R-:W-:Y:S01]  /*04c0*/  IMAD.MOV.U32 R4, RZ, RZ, c[0x0][0x180] ;  /* 0x00006000ff047624 */ /* 0x000fe200078e00ff */
[----:B------:R-:W-:Y:S01]  /*04d0*/  SHF.R.U32.HI R102, RZ, 0x5, R0 ;  /* 0x00000005ff667819 */ /* 0x000fe20000011600 */
[----:B------:R-:W-:Y:S01]  /*04e0*/  IMAD.IADD R2, R6, 0x1, R2 ;  /* 0x0000000106027824 */ /* 0x000fe200078e0202 */
[----:B------:R-:W-:Y:S02]  /*04f0*/  LOP3.LUT R101, R0, 0xc0, RZ, 0xc0, !PT ;  /* 0x000000c000657812 */ /* 0x000fe400078ec0ff */
[----:B------:R-:W-:Y:S01]  /*0500*/  SGXT.U32 R102, R102, 0x3 ;  /* 0x000000036666781a */ /* 0x000fe20000000000 */
[----:B------:R-:W-:Y:S01]  /*0510*/  IMAD R100, R2, 0x20, R3 ;  /* 0x0000002002647824 */ /* 0x000fe200078e0203 */
[----:B------:R-:W-:-:S02]  /*0520*/  IADD3 R2, R4, 0x3f, RZ ;  /* 0x0000003f04027810 */ /* 0x000fc40007ffe0ff */
[----:B------:R-:W-:Y:S02]  /*0530*/  LOP3.LUT R103, R0, 0xe0, RZ, 0xc0, !PT ;  /* 0x000000e000677812 */ /* 0x000fe400078ec0ff */
[----:B------:R-:W-:Y:S02]  /*0540*/  ISETP.GT.AND P0, PT, R2, 0x3f, PT ;  /* 0x0000003f0200780c */ /* 0x000fe40003f04270 */
[----:B------:R-:W-:Y:S02]  /*0550*/  LOP3.LUT R104, R0, 0x3f, RZ, 0xc0, !PT ;  /* 0x0000003f00687812 */ /* 0x000fe400078ec0ff */
[C---:B------:R-:W-:Y:S02]  /*0560*/  LOP3.LUT R124, R102.reuse, 0x8, RZ, 0xfc, !PT ;  /* 0x00000008667c7812 */ /* 0x040fe400078efcff */
[C---:B------:R-:W-:Y:S02]  /*0570*/  LOP3.LUT R126, R102.reuse, 0x10, RZ, 0xfc, !PT ;  /* 0x00000010667e7812 */ /* 0x040fe400078efcff */
[----:B------:R-:W-:-:S02]  /*0580*/  LOP3.LUT R128, R102, 0x18, RZ, 0xfc, !PT ;  /* 0x0000001866807812 */ /* 0x000fc400078efcff */
[C---:B------:R-:W-:Y:S02]  /*0590*/  LOP3.LUT R142, R102.reuse, 0x20, RZ, 0xfc, !PT ;  /* 0x00000020668e7812 */ /* 0x040fe400078efcff */
[C---:B------:R-:W-:Y:S02]  /*05a0*/  LOP3.LUT R143, R102.reuse, 0x28, RZ, 0xfc, !PT ;  /* 0x00000028668f7812 */ /* 0x040fe400078efcff */
[C---:B------:R-:W-:Y:S02]  /*05b0*/  LOP3.LUT R144, R102.reuse, 0x30, RZ, 0xfc, !PT ;  /* 0x0000003066907812 */ /* 0x040fe400078efcff */
[----:B------:R-:W-:Y:S01]  /*05c0*/  LOP3.LUT R145, R102, 0x38, RZ, 0xfc, !PT ;  /* 0x0000003866917812 */ /* 0x000fe200078efcff */
[----:B------:R-:W-:Y:S05]  /*05d0*/  @P0 BRA `(.L_x_0) ;  /* 0x0000006000000947 */ /* 0x000fea0003800000 */
[----:B------:R-:W-:Y:S01]  /*05e0*/  IMAD.SHL.U32 R106, R0, 0x20, RZ ;  /* 0x00000020006a7824 */ /* 0x000fe200078e00ff */
[----:B------:R-:W-:Y:S01]  /*05f0*/  CS2R R20, SRZ ;  /* 0x0000000000147805 */ /* 0x000fe2000001ff00 */
[----:B------:R-:W-:Y:S01]  /*0600*/  CS2R R22, SRZ ;  /* 0x0000000000167805 */ /* 0x000fe2000001ff00 */
[----:B------:R-:W-:Y:S01]  /*0610*/  CS2R R32, SRZ ;  /* 0x0000000000207805 */ /* 0x000fe2000001ff00 */
[----:B------:R-:W-:Y:S01]  /*0620*/  CS2R R34, SRZ ;  /* 0x0000000000227805 */ /* 0x000fe2000001ff00 */
[----:B------:R-:W-:Y:S05]  /*0630*/  BRA `(.L_x_1) ;  /* 0x0000336000007947 */ /* 0x000fea0003800000 */
.L_x_0:
[----:B------:R-:W-:Y:S01]  /*0640*/  IABS R3, c[0x0][0x17c] ;  /* 0x00005f0000037a13 */ /* 0x000fe20000000000 */
[----:B------:R-:W-:Y:S01]  /*0650*/  IMAD.SHL.U32 R106, R0, 0x20, RZ ;  /* 0x00000020006a7824 */ /* 0x000fe200078e00ff */
[----:B------:R-:W-:Y:S01]  /*0660*/  LEA.HI R4, R101, R105, RZ, 0x1a ;  /* 0x0000006965047211 */ /* 0x000fe200078fd0ff */
[----:B------:R-:W-:Y:S01]  /*0670*/  IMAD.MOV.U32 R127, RZ, RZ, c[0x0][0x18c] ;  /* 0x00006300ff7f7624 */ /* 0x000fe200078e00ff */
[----:B------:R-:W0:Y:S01]  /*0680*/  I2F.RP R8, R3 ;  /* 0x0000000300087306 */ /* 0x000e220000209400 */
[----:B------:R-:W-:Y:S01]  /*0690*/  IABS R60, c[0x0][0x178] ;  /* 0x00005e00003c7a13 */ /* 0x000fe20000000000 */
[----:B------:R-:W-:Y:S01]  /*06a0*/  IMAD.MOV.U32 R129, RZ, RZ, c[0x0][0x188] ;  /* 0x00006200ff817624 */ /* 0x000fe200078e00ff */
[----:B------:R-:W-:Y:S01]  /*06b0*/  IADD3 R5, R4, 0x7c, RZ ;  /* 0x0000007c04057810 */ /* 0x000fe20007ffe0ff */
[----:B------:R-:W-:Y:S01]  /*06c0*/  IMAD R109, R104, c[0x0][0x18c], RZ ;  /* 0x00006300686d7a24 */ /* 0x000fe200078e02ff */
[----:B------:R-:W-:Y:S01]  /*06d0*/  IADD3 R9, R4, 0x78, RZ ;  /* 0x0000007804097810 */ /* 0x000fe20007ffe0ff */
[----:B------:R-:W-:Y:S01]  /*06e0*/  IMAD R111, R102, c[0x0][0x188], RZ ;  /* 0x00006200666f7a24 */ /* 0x000fe200078e02ff */
[----:B------:R-:W-:Y:S01]  /*06f0*/  IADD3 R17, R4, 0x74, RZ ;  /* 0x0000007404117810 */ /* 0x000fe20007ffe0ff */
[----:B------:R-:W-:Y:S01]  /*0700*/  IMAD R113, R145, c[0x0][0x188], RZ ;  /* 0x0000620091717a24 */ /* 0x000fe200078e02ff */
[----:B------:R-:W-:Y:S01]  /*0710*/  IABS R12, R9 ;  /* 0x00000009000c7213 */ /* 0x000fe20000000000 */
[----:B------:R-:W-:Y:S01]  /*0720*/  IMAD R115, R144, c[0x0][0x188], RZ ;  /* 0x0000620090737a24 */ /* 0x000fe200078e02ff */
[----:B------:R-:W-:Y:S01]  /*0730*/  IABS R13, R17 ;  /* 0x00000011000d7213 */ /* 0x000fe20000000000 */
[----:B------:R-:W-:Y:S01]  /*0740*/  IMAD R117, R143, c[0x0][0x188], RZ ;  /* 0x000062008f757a24 */ /* 0x000fe200078e02ff */
[----:B------:R-:W-:Y:S01]  /*0750*/  IADD3 R19, R4, 0x70, RZ ;  /* 0x0000007004137810 */ /* 0x000fe20007ffe0ff */
[----:B------:R-:W-:Y:S01]  /*0760*/  IMAD R119, R142, c[0x0][0x188], RZ ;  /* 0x000062008e777a24 */ /* 0x000fe200078e02ff */
[----:B------:R-:W-:Y:S01]  /*0770*/  IADD3 R20, R4, 0x6c, RZ ;  /* 0x0000006c04147810 */ /* 0x000fe20007ffe0ff */
[----:B0-----:R-:W0:Y:S01]  /*0780*/  MUFU.RCP R8, R8 ;  /* 0x0000000800087308 */ /* 0x001e220000001000 */
[----:B------:R-:W-:Y:S01]  /*0790*/  IABS R15, R19 ;  /* 0x00000013000f7213 */ /* 0x000fe20000000000 */
[----:B------:R-:W-:Y:S01]  /*07a0*/  IMAD R121, R128, c[0x0][0x188], RZ ;  /* 0x0000620080797a24 */ /* 0x000fe200078e02ff */
[----:B------:R-:W-:Y:S01]  /*07b0*/  ISETP.GE.AND P3, PT, R5, RZ, PT ;  /* 0x000000ff0500720c */ /* 0x000fe20003f66270 */
[----:B------:R-:W-:Y:S01]  /*07c0*/  IMAD R123, R126, c[0x0][0x188], RZ ;  /* 0x000062007e7b7a24 */ /* 0x000fe200078e02ff */
[----:B------:R-:W-:Y:S01]  /*07d0*/  ISETP.GE.AND P2, PT, R9, RZ, PT ;  /* 0x000000ff0900720c */ /* 0x000fe20003f46270 */
[----:B------:R-:W-:Y:S01]  /*07e0*/  IMAD R125, R124, c[0x0][0x188], RZ ;  /* 0x000062007c7d7a24 */ /* 0x000fe200078e02ff */
[----:B------:R-:W-:Y:S01]  /*07f0*/  ISETP.GE.AND P6, PT, R17, RZ, PT ;  /* 0x000000ff1100720c */ /* 0x000fe20003fc6270 */
[----:B------:R-:W-:Y:S01]  /*0800*/  IMAD.SHL.U32 R127, R127, 0x40, RZ ;  /* 0x000000407f7f7824 */ /* 0x000fe200078e00ff */
[C---:B------:R-:W-:Y:S01]  /*0810*/  IADD3 R23, R4.reuse, 0x48, RZ ;  /* 0x0000004804177810 */ /* 0x040fe20007ffe0ff */
[----:B------:R-:W-:Y:S01]  /*0820*/  IMAD.SHL.U32 R129, R129, 0x40, RZ ;  /* 0x0000004081817824 */ /* 0x000fe200078e00ff */
[----:B------:R-:W-:-:S02]  /*0830*/  IADD3 R29, R4, 0x24, RZ ;  /* 0x00000024041d7810 */ /* 0x000fc40007ffe0ff */
[----:B------:R-:W-:Y:S02]  /*0840*/  IABS R17, R23 ;  /* 0x0000001700117213 */ /* 0x000fe40000000000 */
[----:B------:R-:W-:Y:S02]  /*0850*/  IABS R44, R29 ;  /* 0x0000001d002c7213 */ /* 0x000fe40000000000 */
[----:B0-----:R-:W-:Y:S02]  /*0860*/  IADD3 R6, R8, 0xffffffe, RZ ;  /* 0x0ffffffe08067810 */ /* 0x001fe40007ffe0ff */
[C---:B------:R-:W-:Y:S02]  /*0870*/  IADD3 R37, R4.reuse, 0x14, RZ ;  /* 0x0000001404257810 */ /* 0x040fe40007ffe0ff */
[----:B------:R0:W1:Y:S01]  /*0880*/  F2I.FTZ.U32.TRUNC.NTZ R7, R6 ;  /* 0x0000000600077305 */ /* 0x000062000021f000 */
[----:B------:R-:W-:Y:S02]  /*0890*/  IADD3 R27, R4, 0x28, RZ ;  /* 0x00000028041b7810 */ /* 0x000fe40007ffe0ff */
[----:B------:R-:W-:-:S02]  /*08a0*/  IABS R52, R37 ;  /* 0x0000002500347213 */ /* 0x000fc40000000000 */
[----:B------:R-:W-:Y:S02]  /*08b0*/  IABS R42, R27 ;  /* 0x0000001b002a7213 */ /* 0x000fe40000000000 */
[C---:B------:R-:W-:Y:S01]  /*08c0*/  IADD3 R31, R4.reuse, 0x20, RZ ;  /* 0x00000020041f7810 */ /* 0x040fe20007ffe0ff */
[----:B0-----:R-:W-:Y:S01]  /*08d0*/  IMAD.MOV.U32 R6, RZ, RZ, RZ ;  /* 0x000000ffff067224 */ /* 0x001fe200078e00ff */
[C---:B------:R-:W-:Y:S02]  /*08e0*/  IADD3 R33, R4.reuse, 0x1c, RZ ;  /* 0x0000001c04217810 */ /* 0x040fe40007ffe0ff */
[----:B------:R-:W-:Y:S02]  /*08f0*/  IABS R46, R31 ;  /* 0x0000001f002e7213 */ /* 0x000fe40000000000 */
[----:B------:R-:W-:Y:S01]  /*0900*/  IABS R48, R33 ;  /* 0x0000002100307213 */ /* 0x000fe20000000000 */
[----:B-1----:R-:W-:Y:S01]  /*0910*/  IMAD.MOV R10, RZ, RZ, -R7 ;  /* 0x000000ffff0a7224 */ /* 0x002fe200078e0a07 */
[----:B------:R-:W-:-:S02]  /*0920*/  IADD3 R39, R4, 0x10, RZ ;  /* 0x0000001004277810 */ /* 0x000fc40007ffe0ff */
[----:B------:R-:W-:Y:S01]  /*0930*/  IADD3 R45, R4, 0x8, RZ ;  /* 0x00000008042d7810 */ /* 0x000fe20007ffe0ff */
[----:B------:R-:W-:Y:S01]  /*0940*/  IMAD R11, R10, R3, RZ ;  /* 0x000000030a0b7224 */ /* 0x000fe200078e02ff */
[----:B------:R-:W-:Y:S02]  /*0950*/  IABS R10, R5 ;  /* 0x00000005000a7213 */ /* 0x000fe40000000000 */
[----:B------:R-:W-:Y:S01]  /*0960*/  IABS R54, R39 ;  /* 0x0000002700367213 */ /* 0x000fe20000000000 */
[----:B------:R-:W-:Y:S01]  /*0970*/  IMAD.HI.U32 R8, R7, R11, R6 ;  /* 0x0000000b07087227 */ /* 0x000fe200078e0006 */
[C---:B------:R-:W-:Y:S02]  /*0980*/  IADD3 R43, R4.reuse, 0xc, RZ ;  /* 0x0000000c042b7810 */ /* 0x040fe40007ffe0ff */
[----:B------:R-:W-:Y:S02]  /*0990*/  IADD3 R35, R4, 0x18, RZ ;  /* 0x0000001804237810 */ /* 0x000fe40007ffe0ff */
[----:B------:R-:W-:Y:S01]  /*09a0*/  IABS R56, R43 ;  /* 0x0000002b00387213 */ /* 0x000fe20000000000 */
[----:B------:R-:W-:Y:S01]  /*09b0*/  IMAD.HI.U32 R6, R8, R10, RZ ;  /* 0x0000000a08067227 */ /* 0x000fe200078e00ff */
[----:B------:R-:W-:-:S02]  /*09c0*/  IABS R50, R35 ;  /* 0x0000002300327213 */ /* 0x000fc40000000000 */
[----:B------:R-:W-:Y:S01]  /*09d0*/  IABS R58, R4 ;  /* 0x00000004003a7213 */ /* 0x000fe20000000000 */
[----:B------:R-:W-:Y:S01]  /*09e0*/  IMAD.MOV R6, RZ, RZ, -R6 ;  /* 0x000000ffff067224 */ /* 0x000fe200078e0a06 */
[----:B------:R-:W-:Y:S01]  /*09f0*/  IADD3 R47, R4, 0x4, RZ ;  /* 0x00000004042f7810 */ /* 0x000fe20007ffe0ff */
[C---:B------:R-:W-:Y:S01]  /*0a00*/  IMAD.HI.U32 R7, R8.reuse, R12, RZ ;  /* 0x0000000c08077227 */ /* 0x040fe200078e00ff */
[----:B------:R-:W-:Y:S02]  /*0a10*/  IABS R41, R100 ;  /* 0x0000006400297213 */ /* 0x000fe40000000000 */
[----:B------:R-:W-:Y:S01]  /*0a20*/  SHF.R.U32.HI R107, RZ, 0x2, R101 ;  /* 0x00000002ff6b7819 */ /* 0x000fe20000011665 */
[----:B------:R-:W-:Y:S02]  /*0a30*/  IMAD R6, R3, R6, R10 ;  /* 0x0000000603067224 */ /* 0x000fe400078e020a */
[----:B------:R-:W-:-:S03]  /*0a40*/  IMAD.HI.U32 R10, R8, R13, RZ ;  /* 0x0000000d080a7227 */ /* 0x000fc600078e00ff */
[C---:B------:R-:W-:Y:S01]  /*0a50*/  ISETP.GT.U32.AND P0, PT, R3.reuse, R6, PT ;  /* 0x000000060300720c */ /* 0x040fe20003f04070 */
[----:B------:R-:W-:Y:S02]  /*0a60*/  IMAD.MOV R7, RZ, RZ, -R7 ;  /* 0x000000ffff077224 */ /* 0x000fe400078e0a07 */
[----:B------:R-:W-:Y:S02]  /*0a70*/  IMAD.MOV R14, RZ, RZ, -R10 ;  /* 0x000000ffff0e7224 */ /* 0x000fe400078e0a0a */
[C---:B------:R-:W-:Y:S01]  /*0a80*/  IMAD R10, R3.reuse, R7, R12 ;  /* 0x00000007030a7224 */ /* 0x040fe200078e020c */
[----:B------:R-:W-:Y:S01]  /*0a90*/  IABS R7, R20 ;  /* 0x0000001400077213 */ /* 0x000fe20000000000 */
[C---:B------:R-:W-:Y:S01]  /*0aa0*/  IMAD R12, R3.reuse, R14, R13 ;  /* 0x0000000e030c7224 */ /* 0x040fe200078e020d */
[----:B------:R-:W-:Y:S01]  /*0ab0*/  IADD3 R13, R4, 0x68, RZ ;  /* 0x00000068040d7810 */ /* 0x000fe20007ffe0ff */
[----:B------:R-:W-:Y:S01]  /*0ac0*/  IMAD.HI.U32 R11, R8, R15, RZ ;  /* 0x0000000f080b7227 */ /* 0x000fe200078e00ff */
[----:B------:R-:W-:-:S02]  /*0ad0*/  ISETP.GT.U32.AND P1, PT, R3, R10, PT ;  /* 0x0000000a0300720c */ /* 0x000fc40003f24070 */
[C---:B------:R-:W-:Y:S01]  /*0ae0*/  ISETP.GT.U32.AND P5, PT, R3.reuse, R12, PT ;  /* 0x0000000c0300720c */ /* 0x040fe20003fa4070 */
[----:B------:R-:W-:Y:S02]  /*0af0*/  @!P0 IMAD.IADD R6, R6, 0x1, -R3 ;  /* 0x0000000106068824 */ /* 0x000fe400078e0a03 */
[----:B------:R-:W-:Y:S01]  /*0b00*/  IMAD.MOV R16, RZ, RZ, -R11 ;  /* 0x000000ffff107224 */ /* 0x000fe200078e0a0b */
[----:B------:R-:W-:Y:S02]  /*0b10*/  IABS R11, R13 ;  /* 0x0000000d000b7213 */ /* 0x000fe40000000000 */
[C---:B------:R-:W-:Y:S01]  /*0b20*/  ISETP.GT.U32.AND P4, PT, R3.reuse, R6, PT ;  /* 0x000000060300720c */ /* 0x040fe20003f84070 */
[C---:B------:R-:W-:Y:S01]  /*0b30*/  IMAD R14, R3.reuse, R16, R15 ;  /* 0x00000010030e7224 */ /* 0x040fe200078e020f */
[----:B------:R-:W-:Y:S01]  /*0b40*/  IADD3 R15, R4, 0x50, RZ ;  /* 0x00000050040f7810 */ /* 0x000fe20007ffe0ff */
[----:B------:R-:W-:Y:S02]  /*0b50*/  IMAD.MOV.U32 R16, RZ, RZ, R7 ;  /* 0x000000ffff107224 */ /* 0x000fe400078e0007 */
[----:B------:R-:W-:Y:S01]  /*0b60*/  IMAD.HI.U32 R5, R8, R11, RZ ;  /* 0x0000000b08057227 */ /* 0x000fe200078e00ff */
[----:B------:R-:W-:-:S02]  /*0b70*/  ISETP.GT.U32.AND P0, PT, R3, R14, PT ;  /* 0x0000000e0300720c */ /* 0x000fc40003f04070 */
[----:B------:R-:W-:Y:S01]  /*0b80*/  IABS R26, R15 ;  /* 0x0000000f001a7213 */ /* 0x000fe20000000000 */
[----:B------:R-:W-:Y:S02]  /*0b90*/  @!P5 IMAD.IADD R12, R12, 0x1, -R3 ;  /* 0x000000010c0cd824 */ /* 0x000fe400078e0a03 */
[----:B------:R-:W-:-:S04]  /*0ba0*/  IMAD.HI.U32 R7, R8, R16, RZ ;  /* 0x0000001008077227 */ /* 0x000fc800078e00ff */
[----:B------:R-:W-:Y:S01]  /*0bb0*/  @!P4 IMAD.IADD R6, R6, 0x1, -R3 ;  /* 0x000000010606c824 */ /* 0x000fe200078e0a03 */
[C---:B------:R-:W-:Y:S01]  /*0bc0*/  ISETP.GT.U32.AND P4, PT, R3.reuse, R12, PT ;  /* 0x0000000c0300720c */ /* 0x040fe20003f84070 */
[----:B------:R-:W-:Y:S02]  /*0bd0*/  IMAD.MOV R7, RZ, RZ, -R7 ;  /* 0x000000ffff077224 */ /* 0x000fe400078e0a07 */
[----:B------:R-:W-:Y:S02]  /*0be0*/  IMAD.MOV R18, RZ, RZ, -R5 ;  /* 0x000000ffff127224 */ /* 0x000fe400078e0a05 */
[----:B------:R-:W-:Y:S02]  /*0bf0*/  @!P1 IMAD.IADD R10, R10, 0x1, -R3 ;  /* 0x000000010a0a9824 */ /* 0x000fe400078e0a03 */
[C---:B------:R-:W-:Y:S01]  /*0c00*/  IMAD R16, R3.reuse, R7, R16 ;  /* 0x0000000703107224 */ /* 0x040fe200078e0210 */
[----:B------:R-:W-:Y:S01]  /*0c10*/  IADD3 R7, R4, 0x64, RZ ;  /* 0x0000006404077810 */ /* 0x000fe20007ffe0ff */
[----:B------:R-:W-:Y:S01]  /*0c20*/  IMAD.MOV.U32 R9, RZ, RZ, R6 ;  /* 0x000000ffff097224 */ /* 0x000fe200078e0006 */
[C---:B------:R-:W-:Y:S01]  /*0c30*/  ISETP.GT.U32.AND P1, PT, R3.reuse, R10, PT ;  /* 0x0000000a0300720c */ /* 0x040fe20003f24070 */
[C---:B------:R-:W-:Y:S01]  /*0c40*/  IMAD R6, R3.reuse, R18, R11 ;  /* 0x0000001203067224 */ /* 0x040fe200078e020b */
[----:B------:R-:W-:Y:S01]  /*0c50*/  IABS R5, R7 ;  /* 0x0000000700057213 */ /* 0x000fe20000000000 */
[----:B------:R-:W-:Y:S01]  /*0c60*/  @!P0 IMAD.IADD R14, R14, 0x1, -R3 ;  /* 0x000000010e0e8824 */ /* 0x000fe200078e0a03 */
[----:B------:R-:W-:Y:S01]  /*0c70*/  IADD3 R11, R4, 0x60, RZ ;  /* 0x00000060040b7810 */ /* 0x000fe20007ffe0ff */
[----:B------:R-:W-:Y:S01]  /*0c80*/  @!P3 IMAD.MOV R9, RZ, RZ, -R9 ;  /* 0x000000ffff09b224 */ /* 0x000fe200078e0a09 */
[C---:B------:R-:W-:Y:S01]  /*0c90*/  ISETP.GT.U32.AND P3, PT, R3.reuse, R16, PT ;  /* 0x000000100300720c */ /* 0x040fe20003f64070 */
[----:B------:R-:W-:Y:S01]  /*0ca0*/  @!P4 IMAD.IADD R12, R12, 0x1, -R3 ;  /* 0x000000010c0cc824 */ /* 0x000fe200078e0a03 */
[C---:B------:R-:W-:Y:S01]  /*0cb0*/  ISETP.GT.U32.AND P4, PT, R3.reuse, R6, PT ;  /* 0x000000060300720c */ /* 0x040fe20003f84070 */
[----:B------:R-:W-:Y:S01]  /*0cc0*/  IMAD.MOV.U32 R18, RZ, RZ, R5 ;  /* 0x000000ffff127224 */ /* 0x000fe200078e0005 */
[----:B------:R-:W-:Y:S01]  /*0cd0*/  ISETP.GT.U32.AND P5, PT, R3, R14, PT ;  /* 0x0000000e0300720c */ /* 0x000fe20003fa4070 */
[----:B------:R-:W-:Y:S01]  /*0ce0*/  @!P6 IMAD.MOV R12, RZ, RZ, -R12 ;  /* 0x000000ffff0ce224 */ /* 0x000fe200078e0a0c */
[----:B------:R-:W-:Y:S01]  /*0cf0*/  ISETP.GE.AND P0, PT, R19, RZ, PT ;  /* 0x000000ff1300720c */ /* 0x000fe20003f06270 */
[----:B------:R-:W-:Y:S01]  /*0d00*/  IMAD.HI.U32 R5, R8, R18, RZ ;  /* 0x0000001208057227 */ /* 0x000fe200078e00ff */
[----:B------:R-:W-:-:S03]  /*0d10*/  IADD3 R19, R4, 0x4c, RZ ;  /* 0x0000004c04137810 */ /* 0x000fc60007ffe0ff */
[----:B------:R-:W-:Y:S01]  /*0d20*/  @!P1 IMAD.IADD R10, R10, 0x1, -R3 ;  /* 0x000000010a0a9824 */ /* 0x000fe200078e0a03 */
[----:B------:R-:W-:Y:S01]  /*0d30*/  ISETP.GE.AND P1, PT, R20, RZ, PT ;  /* 0x000000ff1400720c */ /* 0x000fe20003f26270 */
[----:B------:R-:W-:Y:S01]  /*0d40*/  IMAD.MOV R5, RZ, RZ, -R5 ;  /* 0x000000ffff057224 */ /* 0x000fe200078e0a05 */
[----:B------:R-:W-:Y:S01]  /*0d50*/  IABS R20, R11 ;  /* 0x0000000b00147213 */ /* 0x000fe20000000000 */
[--C-:B------:R-:W-:Y:S01]  /*0d60*/  @!P3 IMAD.IADD R16, R16, 0x1, -R3.reuse ;  /* 0x000000011010b824 */ /* 0x100fe200078e0a03 */
[----:B------:R-:W-:Y:S01]  /*0d70*/  ISETP.GE.AND P3, PT, R7, RZ, PT ;  /* 0x000000ff0700720c */ /* 0x000fe20003f66270 */
[--C-:B------:R-:W-:Y:S01]  /*0d80*/  @!P4 IMAD.IADD R6, R6, 0x1, -R3.reuse ;  /* 0x000000010606c824 */ /* 0x100fe200078e0a03 */
[----:B------:R-:W-:Y:S01]  /*0d90*/  IABS R28, R19 ;  /* 0x00000013001c7213 */ /* 0x000fe20000000000 */
[----:B------:R-:W-:Y:S02]  /*0da0*/  IMAD R18, R3, R5, R18 ;  /* 0x0000000503127224 */ /* 0x000fe400078e0212 */
[----:B------:R-:W-:Y:S01]  /*0db0*/  @!P5 IMAD.IADD R14, R14, 0x1, -R3 ;  /* 0x000000010e0ed824 */ /* 0x000fe200078e0a03 */
[----:B------:R-:W-:Y:S01]  /*0dc0*/  ISETP.GE.AND P5, PT, R13, RZ, PT ;  /* 0x000000ff0d00720c */ /* 0x000fe20003fa6270 */
[----:B------:R-:W-:Y:S01]  /*0dd0*/  @!P2 IMAD.MOV R10, RZ, RZ, -R10 ;  /* 0x000000ffff0aa224 */ /* 0x000fe200078e0a0a */
[----:B------:R-:W-:Y:S01]  /*0de0*/  IADD3 R13, R4, 0x5c, RZ ;  /* 0x0000005c040d7810 */ /* 0x000fe20007ffe0ff */
[----:B------:R-:W-:Y:S01]  /*0df0*/  IMAD.HI.U32 R5, R8, R20, RZ ;  /* 0x0000001408057227 */ /* 0x000fe200078e00ff */
[----:B------:R-:W-:-:S02]  /*0e00*/  ISETP.GT.U32.AND P2, PT, R3, R16, PT ;  /* 0x000000100300720c */ /* 0x000fc40003f44070 */
[C---:B------:R-:W-:Y:S01]  /*0e10*/  ISETP.GT.U32.AND P4, PT, R3.reuse, R6, PT ;  /* 0x000000060300720c */ /* 0x040fe20003f84070 */
[----:B------:R-:W-:Y:S01]  /*0e20*/  IMAD.MOV R5, RZ, RZ, -R5 ;  /* 0x000000ffff057224 */ /* 0x000fe200078e0a05 */
[C---:B------:R-:W-:Y:S01]  /*0e30*/  ISETP.GT.U32.AND P6, PT, R3.reuse, R18, PT ;  /* 0x000000120300720c */ /* 0x040fe20003fc4070 */
[----:B------:R-:W-:Y:S01]  /*0e40*/  @!P0 IMAD.MOV R14, RZ, RZ, -R14 ;  /* 0x000000ffff0e8224 */ /* 0x000fe200078e0a0e */
[----:B------:R-:W-:Y:S01]  /*0e50*/  IABS R22, R13 ;  /* 0x0000000d00167213 */ /* 0x000fe20000000000 */
[----:B------:R-:W-:Y:S01]  /*0e60*/  IMAD R20, R3, R5, R20 ;  /* 0x0000000503147224 */ /* 0x000fe200078e0214 */
[----:B------:R-:W-:Y:S02]  /*0e70*/  ISETP.GE.AND P0, PT, R11, RZ, PT ;  /* 0x000000ff0b00720c */ /* 0x000fe40003f06270 */
[----:B------:R-:W-:Y:S01]  /*0e80*/  IADD3 R11, R4, 0x58, RZ ;  /* 0x00000058040b7810 */ /* 0x000fe20007ffe0ff */
[----:B------:R-:W-:-:S03]  /*0e90*/  IMAD.HI.U32 R5, R8, R22, RZ ;  /* 0x0000001608057227 */ /* 0x000fc600078e00ff */
[----:B------:R-:W-:Y:S01]  /*0ea0*/  IABS R7, R11 ;  /* 0x0000000b00077213 */ /* 0x000fe20000000000 */
[--C-:B------:R-:W-:Y:S01]  /*0eb0*/  @!P2 IMAD.IADD R16, R16, 0x1, -R3.reuse ;  /* 0x000000011010a824 */ /* 0x100fe200078e0a03 */
[----:B------:R-:W-:Y:S01]  /*0ec0*/  ISETP.GT.U32.AND P2, PT, R3, R20, PT ;  /* 0x000000140300720c */ /* 0x000fe20003f44070 */
[----:B------:R-:W-:Y:S01]  /*0ed0*/  @!P4 IMAD.IADD R6, R6, 0x1, -R3 ;  /* 0x000000010606c824 */ /* 0x000fe200078e0a03 */
[----:B------:R-:W-:Y:S01]  /*0ee0*/  ISETP.GE.AND P4, PT, R13, RZ, PT ;  /* 0x000000ff0d00720c */ /* 0x000fe20003f86270 */
[----:B------:R-:W-:Y:S01]  /*0ef0*/  IMAD.MOV R5, RZ, RZ, -R5 ;  /* 0x000000ffff057224 */ /* 0x000fe200078e0a05 */
[----:B------:R-:W-:Y:S01]  /*0f00*/  IADD3 R13, R4, 0x54, RZ ;  /* 0x00000054040d7810 */ /* 0x000fe20007ffe0ff */
[----:B------:R-:W-:Y:S01]  /*0f10*/  @!P6 IMAD.IADD R18, R18, 0x1, -R3 ;  /* 0x000000011212e824 */ /* 0x000fe200078e0a03 */
[----:B------:R-:W-:Y:S01]  /*0f20*/  ISETP.GE.AND P6, PT, R11, RZ, PT ;  /* 0x000000ff0b00720c */ /* 0x000fe20003fc6270 */
[----:B------:R-:W-:Y:S01]  /*0f30*/  IMAD R22, R3, R5, R22 ;  /* 0x0000000503167224 */ /* 0x000fe200078e0216 */
[----:B------:R-:W-:Y:S01]  /*0f40*/  IABS R24, R13 ;  /* 0x0000000d00187213 */ /* 0x000fe20000000000 */
[----:B------:R-:W-:-:S02]  /*0f50*/  IMAD.MOV.U32 R11, RZ, RZ, R6 ;  /* 0x000000ffff0b7224 */ /* 0x000fc400078e0006 */
[----:B------:R-:W-:Y:S01]  /*0f60*/  @!P1 IMAD.MOV R16, RZ, RZ, -R16 ;  /* 0x000000ffff109224 */ /* 0x000fe200078e0a10 */
[C---:B------:R-:W-:Y:S01]  /*0f70*/  ISETP.GT.U32.AND P1, PT, R3.reuse, R18, PT ;  /* 0x000000120300720c */ /* 0x040fe20003f24070 */
[----:B------:R-:W-:Y:S01]  /*0f80*/  @!P5 IMAD.MOV R11, RZ, RZ, -R11 ;  /* 0x000000ffff0bd224 */ /* 0x000fe200078e0a0b */
[----:B------:R-:W-:Y:S01]  /*0f90*/  ISETP.GT.U32.AND P5, PT, R3, R22, PT ;  /* 0x000000160300720c */ /* 0x000fe20003fa4070 */
[----:B------:R-:W-:Y:S02]  /*0fa0*/  @!P2 IMAD.IADD R20, R20, 0x1, -R3 ;  /* 0x000000011414a824 */ /* 0x000fe400078e0a03 */
[----:B------:R-:W-:-:S03]  /*0fb0*/  IMAD.HI.U32 R5, R8, R7, RZ ;  /* 0x0000000708057227 */ /* 0x000fc600078e00ff */
[----:B------:R-:W-:Y:S01]  /*0fc0*/  ISETP.GT.U32.AND P2, PT, R3, R20, PT ;  /* 0x000000140300720c */ /* 0x000fe20003f44070 */
[----:B------:R-:W-:Y:S02]  /*0fd0*/  IMAD.MOV R6, RZ, RZ, -R5 ;  /* 0x000000ffff067224 */ /* 0x000fe400078e0a05 */
[----:B------:R-:W-:-:S04]  /*0fe0*/  IMAD.HI.U32 R5, R8, R24, RZ ;  /* 0x0000001808057227 */ /* 0x000fc800078e00ff */
[----:B------:R-:W-:Y:S02]  /*0ff0*/  @!P5 IMAD.IADD R22, R22, 0x1, -R3 ;  /* 0x000000011616d824 */ /* 0x000fe400078e0a03 */
[C---:B------:R-:W-:Y:S02]  /*1000*/  IMAD R6, R3.reuse, R6, R7 ;  /* 0x0000000603067224 */ /* 0x040fe400078e0207 */
[----:B------:R-:W-:Y:S01]  /*1010*/  @!P1 IMAD.IADD R18, R18, 0x1, -R3 ;  /* 0x0000000112129824 */ /* 0x000fe200078e0a03 */
[C---:B------:R-:W-:Y:S01]  /*1020*/  ISETP.GT.U32.AND P5, PT, R3.reuse, R22, PT ;  /* 0x000000160300720c */ /* 0x040fe20003fa4070 */
[----:B------:R-:W-:Y:S01]  /*1030*/  IMAD.HI.U32 R7, R8, R26, RZ ;  /* 0x0000001a08077227 */ /* 0x000fe200078e00ff */
[----:B------:R-:W-:-:S03]  /*1040*/  ISETP.GT.U32.AND P1, PT, R3, R6, PT ;  /* 0x000000060300720c */ /* 0x000fc60003f24070 */
[----:B------:R-:W-:Y:S02]  /*1050*/  IMAD.MOV R5, RZ, RZ, -R5 ;  /* 0x000000ffff057224 */ /* 0x000fe400078e0a05 */
[----:B------:R-:W-:Y:S01]  /*1060*/  @!P2 IMAD.IADD R20, R20, 0x1, -R3 ;  /* 0x000000011414a824 */ /* 0x000fe200078e0a03 */
[----:B------:R-:W-:Y:S01]  /*1070*/  ISETP.GE.AND P2, PT, R13, RZ, PT ;  /* 0x000000ff0d00720c */ /* 0x000fe20003f46270 */
[----:B------:R-:W-:Y:S02]  /*1080*/  IMAD.MOV R7, RZ, RZ, -R7 ;  /* 0x000000ffff077224 */ /* 0x000fe400078e0a07 */
[C---:B------:R-:W-:Y:S02]  /*1090*/  IMAD R24, R3.reuse, R5, R24 ;  /* 0x0000000503187224 */ /* 0x040fe400078e0218 */
[C---:B------:R-:W-:Y:S01]  /*10a0*/  IMAD R26, R3.reuse, R7, R26 ;  /* 0x00000007031a7224 */ /* 0x040fe200078e021a */
[----:B------:R-:W-:Y:S01]  /*10b0*/  IADD3 R7, R4, 0x44, RZ ;  /* 0x0000004404077810 */ /* 0x000fe20007ffe0ff */
[----:B------:R-:W-:Y:S01]  /*10c0*/  @!P0 IMAD.MOV R20, RZ, RZ, -R20 ;  /* 0x000000ffff148224 */ /* 0x000fe200078e0a14 */
[C---:B------:R-:W-:Y:S01]  /*10d0*/  ISETP.GT.U32.AND P0, PT, R3.reuse, R24, PT ;  /* 0x000000180300720c */ /* 0x040fe20003f04070 */
[--C-:B------:R-:W-:Y:S01]  /*10e0*/  @!P5 IMAD.IADD R22, R22, 0x1, -R3.reuse ;  /* 0x000000011616d824 */ /* 0x100fe200078e0a03 */
[----:B------:R-:W-:Y:S01]  /*10f0*/  ISETP.GT.U32.AND P5, PT, R3, R26, PT ;  /* 0x0000001a0300720c */ /* 0x000fe20003fa4070 */
[----:B------:R-:W-:-:S02]  /*1100*/  @!P1 IMAD.IADD R6, R6, 0x1, -R3 ;  /* 0x0000000106069824 */ /* 0x000fc400078e0a03 */
[----:B------:R-:W-:-:S03]  /*1110*/  IMAD.HI.U32 R5, R8, R28, RZ ;  /* 0x0000001c08057227 */ /* 0x000fc600078e00ff */
[----:B------:R-:W-:Y:S01]  /*1120*/  ISETP.GT.U32.AND P1, PT, R3, R6, PT ;  /* 0x000000060300720c */ /* 0x000fe20003f24070 */
[----:B------:R-:W-:Y:S02]  /*1130*/  IMAD.MOV R5, RZ, RZ, -R5 ;  /* 0x000000ffff057224 */ /* 0x000fe400078e0a05 */
[----:B------:R-:W-:Y:S01]  /*1140*/  @!P3 IMAD.MOV R18, RZ, RZ, -R18 ;  /* 0x000000ffff12b224 */ /* 0x000fe200078e0a12 */
[----:B------:R-:W-:Y:S01]  /*1150*/  ISETP.GE.AND P3, PT, R15, RZ, PT ;  /* 0x000000ff0f00720c */ /* 0x000fe20003f66270 */
[--C-:B------:R-:W-:Y:S01]  /*1160*/  @!P0 IMAD.IADD R24, R24, 0x1, -R3.reuse ;  /* 0x0000000118188824 */ /* 0x100fe200078e0a03 */
[----:B------:R-:W0:Y:S01]  /*1170*/  I2F.RP R15, R60 ;  /* 0x0000003c000f7306 */ /* 0x000e220000209400 */
[----:B------:R-:W-:Y:S01]  /*1180*/  @!P5 IMAD.IADD R26, R26, 0x1, -R3 ;  /* 0x000000011a1ad824 */ /* 0x000fe200078e0a03 */
[----:B------:R-:W-:Y:S01]  /*1190*/  ISETP.GE.AND P0, PT, R19, RZ, PT ;  /* 0x000000ff1300720c */ /* 0x000fe20003f06270 */
[C---:B------:R-:W-:Y:S01]  /*11a0*/  IMAD R28, R3.reuse, R5, R28 ;  /* 0x00000005031c7224 */ /* 0x040fe200078e021c */
[----:B------:R-:W-:Y:S01]  /*11b0*/  ISETP.GT.U32.AND P5, PT, R3, R24, PT ;  /* 0x000000180300720c */ /* 0x000fe20003fa4070 */
[----:B------:R-:W-:Y:S01]  /*11c0*/  IMAD.HI.U32 R5, R8, R17, RZ ;  /* 0x0000001108057227 */ /* 0x000fe200078e00ff */
[----:B------:R-:W-:-:S03]  /*11d0*/  IABS R19, R7 ;  /* 0x0000000700137213 */ /* 0x000fc60000000000 */
[----:B------:R-:W-:Y:S01]  /*11e0*/  @!P1 IMAD.IADD R6, R6, 0x1, -R3 ;  /* 0x0000000106069824 */ /* 0x000fe200078e0a03 */
[C---:B------:R-:W-:Y:S01]  /*11f0*/  ISETP.GT.U32.AND P1, PT, R3.reuse, R28, PT ;  /* 0x0000001c0300720c */ /* 0x040fe20003f24070 */
[----:B------:R-:W-:Y:S02]  /*1200*/  IMAD.MOV R30, RZ, RZ, -R5 ;  /* 0x000000ffff1e7224 */ /* 0x000fe400078e0a05 */
[----:B------:R-:W-:Y:S02]  /*1210*/  IMAD.MOV.U32 R13, RZ, RZ, R6 ;  /* 0x000000ffff0d7224 */ /* 0x000fe400078e0006 */
[C---:B------:R-:W-:Y:S01]  /*1220*/  IMAD R6, R3.reuse, R30, R17 ;  /* 0x0000001e03067224 */ /* 0x040fe200078e0211 */
[----:B0-----:R0:W1:Y:S01]  /*1230*/  MUFU.RCP R21, R15 ;  /* 0x0000000f00157308 */ /* 0x0010620000001000 */
[----:B------:R-:W-:Y:S01]  /*1240*/  @!P5 IMAD.IADD R24, R24, 0x1, -R3 ;  /* 0x000000011818d824 */ /* 0x000fe200078e0a03 */
[----:B------:R-:W-:Y:S01]  /*1250*/  IADD3 R17, R4, 0x38, RZ ;  /* 0x0000003804117810 */ /* 0x000fe20007ffe0ff */
[----:B------:R-:W-:Y:S01]  /*1260*/  IMAD.HI.U32 R5, R8, R19, RZ ;  /* 0x0000001308057227 */ /* 0x000fe200078e00ff */
[----:B------:R-:W-:-:S03]  /*1270*/  ISETP.GT.U32.AND P5, PT, R3, R6, PT ;  /* 0x000000060300720c */ /* 0x000fc60003fa4070 */
[----:B------:R-:W-:Y:S02]  /*1280*/  @!P1 IMAD.IADD R28, R28, 0x1, -R3 ;  /* 0x000000011c1c9824 */ /* 0x000fe400078e0a03 */
[----:B------:R-:W-:Y:S01]  /*1290*/  IMAD.MOV R30, RZ, RZ, -R5 ;  /* 0x000000ffff1e7224 */ /* 0x000fe200078e0a05 */
[C---:B------:R-:W-:Y:S01]  /*12a0*/  IADD3 R5, R4.reuse, 0x40, RZ ;  /* 0x0000004004057810 */ /* 0x040fe20007ffe0ff */
[----:B------:R-:W-:Y:S01]  /*12b0*/  @!P6 IMAD.MOV R13, RZ, RZ, -R13 ;  /* 0x000000ffff0de224 */ /* 0x000fe200078e0a0d */
[----:B------:R-:W-:Y:S01]  /*12c0*/  ISETP.GT.U32.AND P1, PT, R3, R28, PT ;  /* 0x0000001c0300720c */ /* 0x000fe20003f24070 */
[----:B------:R-:W-:Y:S01]  /*12d0*/  @!P4 IMAD.MOV R22, RZ, RZ, -R22 ;  /* 0x000000ffff16c224 */ /* 0x000fe200078e0a16 */
[----:B------:R-:W-:Y:S01]  /*12e0*/  IABS R32, R5 ;  /* 0x0000000500207213 */ /* 0x000fe20000000000 */
[----:B------:R-:W-:Y:S01]  /*12f0*/  @!P2 IMAD.MOV R24, RZ, RZ, -R24 ;  /* 0x000000ffff18a224 */ /* 0x000fe200078e0a18 */
[----:B0-----:R-:W-:Y:S01]  /*1300*/  IADD3 R15, R4, 0x3c, RZ ;  /* 0x0000003c040f7810 */ /* 0x001fe20007ffe0ff */
[----:B------:R-:W-:Y:S01]  /*1310*/  @!P5 IMAD.IADD R6, R6, 0x1, -R3 ;  /* 0x000000010606d824 */ /* 0x000fe200078e0a03 */
[----:B------:R-:W-:Y:S01]  /*1320*/  ISETP.GE.AND P6, PT, R23, RZ, PT ;  /* 0x000000ff1700720c */ /* 0x000fe20003fc6270 */
[C---:B------:R-:W-:Y:S01]  /*1330*/  IMAD R30, R3.reuse, R30, R19 ;  /* 0x0000001e031e7224 */ /* 0x040fe200078e0213 */
[----:B------:R-:W-:-:S02]  /*1340*/  ISETP.GT.U32.AND P4, PT, R3, R26, PT ;  /* 0x0000001a0300720c */ /* 0x000fc40003f84070 */
[----:B------:R-:W-:Y:S02]  /*1350*/  ISETP.GT.U32.AND P5, PT, R3, R6, PT ;  /* 0x000000060300720c */ /* 0x000fe40003fa4070 */
[----:B------:R-:W-:Y:S01]  /*1360*/  ISETP.GE.AND P2, PT, R15, RZ, PT ;  /* 0x000000ff0f00720c */ /* 0x000fe20003f46270 */
[----:B------:R-:W-:Y:S01]  /*1370*/  @!P1 IMAD.IADD R28, R28, 0x1, -R3 ;  /* 0x000000011c1c9824 */ /* 0x000fe200078e0a03 */
[----:B------:R-:W-:Y:S01]  /*1380*/  ISETP.GE.AND P1, PT, R5, RZ, PT ;  /* 0x000000ff0500720c */ /* 0x000fe20003f26270 */
[----:B------:R-:W-:Y:S01]  /*1390*/  IMAD.HI.U32 R5, R8, R32, RZ ;  /* 0x0000002008057227 */ /* 0x000fe200078e00ff */
[----:B------:R-:W-:Y:S02]  /*13a0*/  IADD3 R19, R4, 0x34, RZ ;  /* 0x0000003404137810 */ /* 0x000fe40007ffe0ff */
[----:B------:R-:W-:Y:S01]  /*13b0*/  IABS R15, R15 ;  /* 0x0000000f000f7213 */ /* 0x000fe20000000000 */
[----:B------:R-:W-:Y:S01]  /*13c0*/  IMAD.MOV R5, RZ, RZ, -R5 ;  /* 0x000000ffff057224 */ /* 0x000fe200078e0a05 */
[----:B------:R-:W-:Y:S01]  /*13d0*/  IABS R25, R19 ;  /* 0x0000001300197213 */ /* 0x000fe20000000000 */
[----:B------:R-:W-:Y:S01]  /*13e0*/  @!P0 IMAD.MOV R28, RZ, RZ, -R28 ;  /* 0x000000ffff1c8224 */ /* 0x000fe200078e0a1c */
[----:B------:R-:W-:Y:S01]  /*13f0*/  ISETP.GE.AND P0, PT, R19, RZ, PT ;  /* 0x000000ff1300720c */ /* 0x000fe20003f06270 */
[----:B------:R-:W-:Y:S01]  /*1400*/  @!P5 IMAD.IADD R6, R6, 0x1, -R3 ;  /* 0x000000010606d824 */ /* 0x000fe200078e0a03 */
[----:B-1----:R-:W-:Y:S01]  /*1410*/  IADD3 R21, R21, 0xffffffe, RZ ;  /* 0x0ffffffe15157810 */ /* 0x002fe20007ffe0ff */
[----:B------:R-:W-:Y:S01]  /*1420*/  IMAD.MOV.U32 R19, RZ, RZ, R15 ;  /* 0x000000ffff137224 */ /* 0x000fe200078e000f */
[C---:B------:R-:W-:Y:S01]  /*1430*/  ISETP.GT.U32.AND P5, PT, R3.reuse, R30, PT ;  /* 0x0000001e0300720c */ /* 0x040fe20003fa4070 */
[----:B------:R-:W-:-:S02]  /*1440*/  IMAD R32, R3, R5, R32 ;  /* 0x0000000503207224 */ /* 0x000fc400078e0220 */
[----:B------:R-:W-:Y:S02]  /*1450*/  IMAD.MOV.U32 R15, RZ, RZ, R6 ;  /* 0x000000ffff0f7224 */ /* 0x000fe400078e0006 */
[----:B------:R-:W-:Y:S01]  /*1460*/  @!P4 IMAD.IADD R26, R26, 0x1, -R3 ;  /* 0x000000011a1ac824 */ /* 0x000fe200078e0a03 */
[----:B------:R-:W-:Y:S01]  /*1470*/  ISETP.GE.AND P4, PT, R7, RZ, PT ;  /* 0x000000ff0700720c */ /* 0x000fe20003f86270 */
[----:B------:R-:W-:Y:S01]  /*1480*/  @!P6 IMAD.MOV R15, RZ, RZ, -R15 ;  /* 0x000000ffff0fe224 */ /* 0x000fe200078e0a0f */
[----:B------:R-:W-:Y:S01]  /*1490*/  ISETP.GT.U32.AND P6, PT, R3, R32, PT ;  /* 0x000000200300720c */ /* 0x000fe20003fc4070 */
[----:B------:R0:W1:Y:S01]  /*14a0*/  F2I.FTZ.U32.TRUNC.NTZ R7, R21 ;  /* 0x0000001500077305 */ /* 0x000062000021f000 */
[----:B------:R-:W-:-:S04]  /*14b0*/  IMAD.HI.U32 R5, R8, R19, RZ ;  /* 0x0000001308057227 */ /* 0x000fc800078e00ff */
[----:B------:R-:W-:Y:S01]  /*14c0*/  IMAD.MOV R34, RZ, RZ, -R5 ;  /* 0x000000ffff227224 */ /* 0x000fe200078e0a05 */
[----:B------:R-:W-:Y:S01]  /*14d0*/  IADD3 R5, R4, 0x30, RZ ;  /* 0x0000003004057810 */ /* 0x000fe20007ffe0ff */
[----:B------:R-:W-:Y:S01]  /*14e0*/  @!P3 IMAD.MOV R26, RZ, RZ, -R26 ;  /* 0x000000ffff1ab224 */ /* 0x000fe200078e0a1a */
[----:B------:R-:W-:Y:S01]  /*14f0*/  ISETP.GE.AND P3, PT, R17, RZ, PT ;  /* 0x000000ff1100720c */ /* 0x000fe20003f66270 */
[----:B------:R-:W-:Y:S01]  /*1500*/  @!P5 IMAD.IADD R30, R30, 0x1, -R3 ;  /* 0x000000011e1ed824 */ /* 0x000fe200078e0a03 */
[----:B0-----:R-:W-:Y:S01]  /*1510*/  IABS R21, R17 ;  /* 0x0000001100157213 */ /* 0x001fe20000000000 */
[----:B------:R-:W-:-:S03]  /*1520*/  IMAD.HI.U32 R17, R8, R25, RZ ;  /* 0x0000001908117227 */ /* 0x000fc600078e00ff */
[----:B------:R-:W-:Y:S01]  /*1530*/  ISETP.GT.U32.AND P5, PT, R3, R30, PT ;  /* 0x0000001e0300720c */ /* 0x000fe20003fa4070 */
[----:B------:R-:W-:Y:S02]  /*1540*/  @!P6 IMAD.IADD R32, R32, 0x1, -R3 ;  /* 0x000000012020e824 */ /* 0x000fe400078e0a03 */
[----:B------:R-:W-:-:S03]  /*1550*/  IMAD.HI.U32 R6, R8, R21, RZ ;  /* 0x0000001508067227 */ /* 0x000fc600078e00ff */
[----:B------:R-:W-:Y:S01]  /*1560*/  ISETP.GT.U32.AND P6, PT, R3, R32, PT ;  /* 0x000000200300720c */ /* 0x000fe20003fc4070 */
[----:B-1----:R-:W-:Y:S02]  /*1570*/  IMAD.MOV R23, RZ, RZ, -R7 ;  /* 0x000000ffff177224 */ /* 0x002fe400078e0a07 */
[----:B------:R-:W-:Y:S02]  /*1580*/  IMAD.MOV R36, RZ, RZ, -R6 ;  /* 0x000000ffff247224 */ /* 0x000fe400078e0a06 */
[----:B------:R-:W-:Y:S02]  /*1590*/  IMAD R23, R23, R60, RZ ;  /* 0x0000003c17177224 */ /* 0x000fe400078e02ff */
[----:B------:R-:W-:Y:S02]  /*15a0*/  IMAD.MOV.U32 R6, RZ, RZ, RZ ;  /* 0x000000ffff067224 */ /* 0x000fe400078e00ff */
[----:B------:R-:W-:Y:S02]  /*15b0*/  IMAD.MOV R38, RZ, RZ, -R17 ;  /* 0x000000ffff267224 */ /* 0x000fe400078e0a11 */
[----:B------:R-:W-:-:S04]  /*15c0*/  IMAD.HI.U32 R23, R7, R23, R6 ;  /* 0x0000001707177227 */ /* 0x000fc800078e0006 */
[C---:B------:R-:W-:Y:S02]  /*15d0*/  IMAD R6, R3.reuse, R34, R19 ;  /* 0x0000002203067224 */ /* 0x040fe400078e0213 */
[----:B------:R-:W-:Y:S02]  /*15e0*/  @!P6 IMAD.IADD R32, R32, 0x1, -R3 ;  /* 0x000000012020e824 */ /* 0x000fe400078e0a03 */
[C---:B------:R-:W-:Y:S01]  /*15f0*/  IMAD R34, R3.reuse, R36, R21 ;  /* 0x0000002403227224 */ /* 0x040fe200078e0215 */
[C---:B------:R-:W-:Y:S01]  /*1600*/  ISETP.GT.U32.AND P6, PT, R3.reuse, R6, PT ;  /* 0x000000060300720c */ /* 0x040fe20003fc4070 */
[----:B------:R-:W-:Y:S01]  /*1610*/  IMAD R36, R3, R38, R25 ;  /* 0x0000002603247224 */ /* 0x000fe200078e0219 */
[----:B------:R-:W-:Y:S01]  /*1620*/  IABS R38, R5 ;  /* 0x0000000500267213 */ /* 0x000fe20000000000 */
[----:B------:R-:W-:Y:S01]  /*1630*/  IMAD.HI.U32 R17, R8, R44, RZ ;  /* 0x0000002c08117227 */ /* 0x000fe200078e00ff */
[----:B------:R-:W-:-:S03]  /*1640*/  IADD3 R25, R4, 0x2c, RZ ;  /* 0x0000002c04197810 */ /* 0x000fc60007ffe0ff */
[----:B------:R-:W-:Y:S01]  /*1650*/  @!P5 IMAD.IADD R30, R30, 0x1, -R3 ;  /* 0x000000011e1ed824 */ /* 0x000fe200078e0a03 */
[----:B------:R-:W-:Y:S01]  /*1660*/  ISETP.GE.AND P5, PT, R5, RZ, PT ;  /* 0x000000ff0500720c */ /* 0x000fe20003fa6270 */
[----:B------:R-:W-:Y:S01]  /*1670*/  IMAD.MOV R17, RZ, RZ, -R17 ;  /* 0x000000ffff117224 */ /* 0x000fe200078e0a11 */
[----:B------:R-:W-:Y:S01]  /*1680*/  IABS R40, R25 ;  /* 0x0000001900287213 */ /* 0x000fe20000000000 */
[----:B------:R-:W-:-:S04]  /*1690*/  IMAD.HI.U32 R5, R8, R38, RZ ;  /* 0x0000002608057227 */ /* 0x000fc800078e00ff */
[----:B------:R-:W-:Y:S02]  /*16a0*/  @!P6 IMAD.IADD R6, R6, 0x1, -R3 ;  /* 0x000000010606e824 */ /* 0x000fe400078e0a03 */
[C---:B------:R-:W-:Y:S02]  /*16b0*/  IMAD R44, R3.reuse, R17, R44 ;  /* 0x00000011032c7224 */ /* 0x040fe400078e022c */
[----:B------:R-:W-:Y:S01]  /*16c0*/  IMAD.MOV R21, RZ, RZ, -R5 ;  /* 0x000000ffff157224 */ /* 0x000fe200078e0a05 */
[----:B------:R-:W-:Y:S01]  /*16d0*/  ISETP.GT.U32.AND P6, PT, R3, R6, PT ;  /* 0x000000060300720c */ /* 0x000fe20003fc4070 */
[----:B------:R-:W-:-:S04]  /*16e0*/  IMAD.HI.U32 R17, R8, R52, RZ ;  /* 0x0000003408117227 */ /* 0x000fc800078e00ff */
[----:B------:R-:W-:-:S04]  /*16f0*/  IMAD.HI.U32 R7, R8, R40, RZ ;  /* 0x0000002808077227 */ /* 0x000fc800078e00ff */
[----:B------:R-:W-:-:S04]  /*1700*/  IMAD.HI.U32 R5, R8, R42, RZ ;  /* 0x0000002a08057227 */ /* 0x000fc800078e00ff */
[----:B------:R-:W-:Y:S01]  /*1710*/  @!P6 IMAD.IADD R6, R6, 0x1, -R3 ;  /* 0x000000010606e824 */ /* 0x000fe200078e0a03 */
[C---:B------:R-:W-:Y:S01]  /*1720*/  ISETP.GT.U32.AND P6, PT, R3.reuse, R34, PT ;  /* 0x000000220300720c */ /* 0x040fe20003fc4070 */
[----:B------:R-:W-:Y:S02]  /*1730*/  @!P4 IMAD.MOV R30, RZ, RZ, -R30 ;  /* 0x000000ffff1ec224 */ /* 0x000fe400078e0a1e */
[----:B------:R-:W-:Y:S02]  /*1740*/  IMAD.MOV R17, RZ, RZ, -R17 ;  /* 0x000000ffff117224 */ /* 0x000fe400078e0a11 */
[----:B------:R-:W-:Y:S02]  /*1750*/  IMAD.MOV R7, RZ, RZ, -R7 ;  /* 0x000000ffff077224 */ /* 0x000fe400078e0a07 */
[----:B------:R-:W-:Y:S02]  /*1760*/  IMAD.MOV R5, RZ, RZ, -R5 ;  /* 0x000000ffff057224 */ /* 0x000fe400078e0a05 */
[----:B------:R-:W-:-:S02]  /*1770*/  IMAD R52, R3, R17, R52 ;  /* 0x0000001103347224 */ /* 0x000fc400078e0234 */
[C---:B------:R-:W-:Y:S02]  /*1780*/  IMAD R38, R3.reuse, R21, R38 ;  /* 0x0000001503267224 */ /* 0x040fe400078e0226 */
[----:B------:R-:W-:Y:S01]  /*1790*/  @!P6 IMAD.IADD R34, R34, 0x1, -R3 ;  /* 0x000000012222e824 */ /* 0x000fe200078e0a03 */
[C---:B------:R-:W-:Y:S01]  /*17a0*/  ISETP.GT.U32.AND P6, PT, R3.reuse, R36, PT ;  /* 0x000000240300720c */ /* 0x040fe20003fc4070 */
[C---:B------:R-:W-:Y:S02]  /*17b0*/  IMAD R40, R3.reuse, R7, R40 ;  /* 0x0000000703287224 */ /* 0x040fe400078e0228 */
[C---:B------:R-:W-:Y:S02]  /*17c0*/  IMAD R42, R3.reuse, R5, R42 ;  /* 0x00000005032a7224 */ /* 0x040fe400078e022a */
[----:B------:R-:W-:Y:S02]  /*17d0*/  IMAD.MOV.U32 R17, RZ, RZ, R6 ;  /* 0x000000ffff117224 */ /* 0x000fe400078e0006 */
[----:B------:R-:W-:Y:S01]  /*17e0*/  @!P1 IMAD.MOV R32, RZ, RZ, -R32 ;  /* 0x000000ffff209224 */ /* 0x000fe200078e0a20 */
[C---:B------:R-:W-:Y:S01]  /*17f0*/  ISETP.GT.U32.AND P1, PT, R3.reuse, R38, PT ;  /* 0x000000260300720c */ /* 0x040fe20003f24070 */
[----:B------:R-:W-:Y:S01]  /*1800*/  @!P2 IMAD.MOV R17, RZ, RZ, -R17 ;  /* 0x000000ffff11a224 */ /* 0x000fe200078e0a11 */
[----:B------:R-:W-:Y:S01]  /*1810*/  ISETP.GT.U32.AND P2, PT, R3, R40, PT ;  /* 0x000000280300720c */ /* 0x000fe20003f44070 */
[----:B------:R-:W-:-:S04]  /*1820*/  IMAD.HI.U32 R19, R8, R46, RZ ;  /* 0x0000002e08137227 */ /* 0x000fc800078e00ff */
[----:B------:R-:W-:Y:S01]  /*1830*/  @!P6 IMAD.IADD R36, R36, 0x1, -R3 ;  /* 0x000000012424e824 */ /* 0x000fe200078e0a03 */
[----:B------:R-:W-:Y:S01]  /*1840*/  ISETP.GT.U32.AND P6, PT, R3, R34, PT ;  /* 0x000000220300720c */ /* 0x000fe20003fc4070 */
[----:B------:R-:W-:-:S03]  /*1850*/  IMAD.HI.U32 R5, R8, R48, RZ ;  /* 0x0000003008057227 */ /* 0x000fc600078e00ff */
[C---:B------:R-:W-:Y:S01]  /*1860*/  ISETP.GT.U32.AND P4, PT, R3.reuse, R36, PT ;  /* 0x000000240300720c */ /* 0x040fe20003f84070 */
[----:B------:R-:W-:Y:S02]  /*1870*/  IMAD.MOV R19, RZ, RZ, -R19 ;  /* 0x000000ffff137224 */ /* 0x000fe400078e0a13 */
[----:B------:R-:W-:Y:S02]  /*1880*/  IMAD.MOV R5, RZ, RZ, -R5 ;  /* 0x000000ffff057224 */ /* 0x000fe400078e0a05 */
[C---:B------:R-:W-:Y:S02]  /*1890*/  IMAD R46, R3.reuse, R19, R46 ;  /* 0x00000013032e7224 */ /* 0x040fe400078e022e */
[C---:B------:R-:W-:Y:S02]  /*18a0*/  IMAD R48, R3.reuse, R5, R48 ;  /* 0x0000000503307224 */ /* 0x040fe400078e0230 */
[--C-:B------:R-:W-:Y:S01]  /*18b0*/  @!P6 IMAD.IADD R34, R34, 0x1, -R3.reuse ;  /* 0x000000012222e824 */ /* 0x100fe200078e0a03 */
[C---:B------:R-:W-:Y:S01]  /*18c0*/  ISETP.GT.U32.AND P6, PT, R3.reuse, R42, PT ;  /* 0x0000002a0300720c */ /* 0x040fe20003fc4070 */
[--C-:B------:R-:W-:Y:S01]  /*18d0*/  @!P1 IMAD.IADD R38, R38, 0x1, -R3.reuse ;  /* 0x0000000126269824 */ /* 0x100fe200078e0a03 */
[C---:B------:R-:W-:Y:S01]  /*18e0*/  ISETP.GT.U32.AND P1, PT, R3.reuse, R46, PT ;  /* 0x0000002e0300720c */ /* 0x040fe20003f24070 */
[--C-:B------:R-:W-:Y:S01]  /*18f0*/  @!P4 IMAD.IADD R36, R36, 0x1, -R3.reuse ;  /* 0x000000012424c824 */ /* 0x100fe200078e0a03 */
[C---:B------:R-:W-:Y:S01]  /*1900*/  ISETP.GT.U32.AND P4, PT, R3.reuse, R44, PT ;  /* 0x0000002c0300720c */ /* 0x040fe20003f84070 */
[----:B------:R-:W-:Y:S01]  /*1910*/  @!P2 IMAD.IADD R40, R40, 0x1, -R3 ;  /* 0x000000012828a824 */ /* 0x000fe200078e0a03 */
[----:B------:R-:W-:Y:S01]  /*1920*/  ISETP.GT.U32.AND P2, PT, R3, R48, PT ;  /* 0x000000300300720c */ /* 0x000fe20003f44070 */
[----:B------:R-:W-:-:S04]  /*1930*/  IMAD.HI.U32 R19, R8, R54, RZ ;  /* 0x0000003608137227 */ /* 0x000fc800078e00ff */
[----:B------:R-:W-:Y:S02]  /*1940*/  IMAD.MOV R19, RZ, RZ, -R19 ;  /* 0x000000ffff137224 */ /* 0x000fe400078e0a13 */
[--C-:B------:R-:W-:Y:S01]  /*1950*/  @!P6 IMAD.IADD R42, R42, 0x1, -R3.reuse ;  /* 0x000000012a2ae824 */ /* 0x100fe200078e0a03 */
[C---:B------:R-:W-:Y:S01]  /*1960*/  ISETP.GT.U32.AND P6, PT, R3.reuse, R38, PT ;  /* 0x000000260300720c */ /* 0x040fe20003fc4070 */
[C---:B------:R-:W-:Y:S01]  /*1970*/  IMAD R54, R3.reuse, R19, R54 ;  /* 0x0000001303367224 */ /* 0x040fe200078e0236 */
[----:B------:R-:W-:Y:S01]  /*1980*/  IABS R19, R45 ;  /* 0x0000002d00137213 */ /* 0x000fe20000000000 */
[--C-:B------:R-:W-:Y:S01]  /*1990*/  @!P4 IMAD.IADD R44, R44, 0x1, -R3.reuse ;  /* 0x000000012c2cc824 */ /* 0x100fe200078e0a03 */
[C---:B------:R-:W-:Y:S01]  /*19a0*/  ISETP.GT.U32.AND P4, PT, R3.reuse, R42, PT ;  /* 0x0000002a0300720c */ /* 0x040fe20003f84070 */
[----:B------:R-:W-:Y:S01]  /*19b0*/  @!P3 IMAD.MOV R34, RZ, RZ, -R34 ;  /* 0x000000ffff22b224 */ /* 0x000fe200078e0a22 */
[C---:B------:R-:W-:Y:S01]  /*19c0*/  ISETP.GT.U32.AND P3, PT, R3.reuse, R40, PT ;  /* 0x000000280300720c */ /* 0x040fe20003f64070 */
[--C-:B------:R-:W-:Y:S01]  /*19d0*/  @!P1 IMAD.IADD R46, R46, 0x1, -R3.reuse ;  /* 0x000000012e2e9824 */ /* 0x100fe200078e0a03 */
[----:B------:R-:W-:Y:S01]  /*19e0*/  ISETP.GT.U32.AND P1, PT, R3, R44, PT ;  /* 0x0000002c0300720c */ /* 0x000fe20003f24070 */
[----:B------:R-:W-:-:S02]  /*19f0*/  @!P2 IMAD.IADD R48, R48, 0x1, -R3 ;  /* 0x000000013030a824 */ /* 0x000fc400078e0a03 */
[----:B------:R-:W-:Y:S01]  /*1a00*/  IMAD.HI.U32 R5, R8, R19, RZ ;  /* 0x0000001308057227 */ /* 0x000fe200078e00ff */
[----:B------:R-:W-:-:S03]  /*1a10*/  ISETP.GT.U32.AND P2, PT, R3, R46, PT ;  /* 0x0000002e0300720c */ /* 0x000fc60003f44070 */
[----:B------:R-:W-:-:S04]  /*1a20*/  IMAD.HI.U32 R21, R8, R56, RZ ;  /* 0x0000003808157227 */ /* 0x000fc800078e00ff */
[----:B------:R-:W-:Y:S01]  /*1a30*/  @!P0 IMAD.MOV R36, RZ, RZ, -R36 ;  /* 0x000000ffff248224 */ /* 0x000fe200078e0a24 */
[C---:B------:R-:W-:Y:S01]  /*1a40*/  ISETP.GT.U32.AND P0, PT, R3.reuse, R48, PT ;  /* 0x000000300300720c */ /* 0x040fe20003f04070 */
[----:B------:R-:W-:Y:S01]  /*1a50*/  @!P4 IMAD.IADD R42, R42, 0x1, -R3 ;  /* 0x000000012a2ac824 */ /* 0x000fe200078e0a03 */
[----:B------:R-:W-:Y:S01]  /*1a60*/  ISETP.GT.U32.AND P4, PT, R3, R54, PT ;  /* 0x000000360300720c */ /* 0x000fe20003f84070 */
[----:B------:R-:W-:Y:S02]  /*1a70*/  IMAD.MOV R6, RZ, RZ, -R5 ;  /* 0x000000ffff067224 */ /* 0x000fe400078e0a05 */
[----:B------:R-:W-:-:S04]  /*1a80*/  IMAD.HI.U32 R7, R8, R50, RZ ;  /* 0x0000003208077227 */ /* 0x000fc800078e00ff */
[----:B------:R-:W-:Y:S02]  /*1a90*/  IMAD.MOV R21, RZ, RZ, -R21 ;  /* 0x000000ffff157224 */ /* 0x000fe400078e0a15 */
[----:B------:R-:W-:-:S04]  /*1aa0*/  IMAD.HI.U32 R5, R8, R58, RZ ;  /* 0x0000003a08057227 */ /* 0x000fc800078e00ff */
[----:B------:R-:W-:Y:S02]  /*1ab0*/  IMAD.MOV R7, RZ, RZ, -R7 ;  /* 0x000000ffff077224 */ /* 0x000fe400078e0a07 */
[C---:B------:R-:W-:Y:S01]  /*1ac0*/  IMAD R56, R3.reuse, R21, R56 ;  /* 0x0000001503387224 */ /* 0x040fe200078e0238 */
[----:B------:R-:W-:Y:S01]  /*1ad0*/  IABS R21, R47 ;  /* 0x0000002f00157213 */ /* 0x000fe20000000000 */
[----:B------:R-:W-:Y:S02]  /*1ae0*/  IMAD.MOV R5, RZ, RZ, -R5 ;  /* 0x000000ffff057224 */ /* 0x000fe400078e0a05 */
[C---:B------:R-:W-:Y:S02]  /*1af0*/  IMAD R50, R3.reuse, R7, R50 ;  /* 0x0000000703327224 */ /* 0x040fe400078e0232 */
[C---:B------:R-:W-:Y:S02]  /*1b00*/  IMAD R6, R3.reuse, R6, R19 ;  /* 0x0000000603067224 */ /* 0x040fe400078e0213 */
[C---:B------:R-:W-:Y:S01]  /*1b10*/  IMAD R58, R3.reuse, R5, R58 ;  /* 0x00000005033a7224 */ /* 0x040fe200078e023a */
[----:B------:R-:W-:Y:S01]  /*1b20*/  SHF.R.S32.HI R5, RZ, 0x1f, R2 ;  /* 0x0000001fff057819 */ /* 0x000fe20000011402 */
[----:B------:R-:W-:Y:S01]  /*1b30*/  @!P3 IMAD.IADD R40, R40, 0x1, -R3 ;  /* 0x000000012828b824 */ /* 0x000fe200078e0a03 */
[----:B------:R-:W-:Y:S01]  /*1b40*/  ISETP.GT.U32.AND P3, PT, R3, R52, PT ;  /* 0x000000340300720c */ /* 0x000fe20003f64070 */
[----:B------:R-:W-:Y:S01]  /*1b50*/  IMAD.HI.U32 R7, R8, R21, RZ ;  /* 0x0000001508077227 */ /* 0x000fe200078e00ff */
[----:B------:R-:W-:-:S03]  /*1b60*/  LEA.HI R5, R5, R2, RZ, 0x6 ;  /* 0x0000000205057211 */ /* 0x000fc600078f30ff */
[--C-:B------:R-:W-:Y:S01]  /*1b70*/  @!P6 IMAD.IADD R38, R38, 0x1, -R3.reuse ;  /* 0x000000012626e824 */ /* 0x100fe200078e0a03 */
[C---:B------:R-:W-:Y:S01]  /*1b80*/  ISETP.GT.U32.AND P6, PT, R3.reuse, R50, PT ;  /* 0x000000320300720c */ /* 0x040fe20003fc4070 */
[--C-:B------:R-:W-:Y:S01]  /*1b90*/  @!P1 IMAD.IADD R44, R44, 0x1, -R3.reuse ;  /* 0x000000012c2c9824 */ /* 0x100fe200078e0a03 */
[C---:B------:R-:W-:Y:S01]  /*1ba0*/  ISETP.GT.U32.AND P1, PT, R3.reuse, R56, PT ;  /* 0x000000380300720c */ /* 0x040fe20003f24070 */
[--C-:B------:R-:W-:Y:S01]  /*1bb0*/  @!P2 IMAD.IADD R46, R46, 0x1, -R3.reuse ;  /* 0x000000012e2ea824 */ /* 0x100fe200078e0a03 */
[C---:B------:R-:W-:Y:S01]  /*1bc0*/  ISETP.GT.U32.AND P2, PT, R3.reuse, R58, PT ;  /* 0x0000003a0300720c */ /* 0x040fe20003f44070 */
[--C-:B------:R-:W-:Y:S01]  /*1bd0*/  @!P0 IMAD.IADD R48, R48, 0x1, -R3.reuse ;  /* 0x0000000130308824 */ /* 0x100fe200078e0a03 */
[----:B------:R-:W-:Y:S01]  /*1be0*/  ISETP.GT.U32.AND P0, PT, R3, R6, PT ;  /* 0x000000060300720c */ /* 0x000fe20003f04070 */
[----:B------:R-:W-:Y:S01]  /*1bf0*/  @!P4 IMAD.IADD R54, R54, 0x1, -R3 ;  /* 0x000000013636c824 */ /* 0x000fe200078e0a03 */
[----:B------:R-:W-:Y:S01]  /*1c00*/  ISETP.GE.AND P4, PT, R27, RZ, PT ;  /* 0x000000ff1b00720c */ /* 0x000fe20003f86270 */
[----:B------:R-:W-:Y:S01]  /*1c10*/  IMAD.MOV R8, RZ, RZ, -R7 ;  /* 0x000000ffff087224 */ /* 0x000fe200078e0a07 */
[----:B------:R-:W-:Y:S01]  /*1c20*/  SHF.R.S32.HI R118, RZ, 0x6, R5 ;  /* 0x00000006ff767819 */ /* 0x000fe20000011405 */
[----:B------:R-:W-:-:S02]  /*1c30*/  @!P3 IMAD.IADD R52, R52, 0x1, -R3 ;  /* 0x000000013434b824 */ /* 0x000fc400078e0a03 */
[----:B------:R-:W-:Y:S02]  /*1c40*/  IMAD R8, R3, R8, R21 ;  /* 0x0000000803087224 */ /* 0x000fe400078e0215 */
[--C-:B------:R-:W-:Y:S01]  /*1c50*/  @!P6 IMAD.IADD R50, R50, 0x1, -R3.reuse ;  /* 0x000000013232e824 */ /* 0x100fe200078e0a03 */
[----:B------:R-:W-:Y:S01]  /*1c60*/  ISETP.GE.AND P6, PT, R25, RZ, PT ;  /* 0x000000ff1900720c */ /* 0x000fe20003fc6270 */
[--C-:B------:R-:W-:Y:S01]  /*1c70*/  @!P1 IMAD.IADD R56, R56, 0x1, -R3.reuse ;  /* 0x0000000138389824 */ /* 0x100fe200078e0a03 */
[----:B------:R-:W-:Y:S01]  /*1c80*/  ISETP.GT.U32.AND P3, PT, R3, R8, PT ;  /* 0x000000080300720c */ /* 0x000fe20003f64070 */
[--C-:B------:R-:W-:Y:S01]  /*1c90*/  @!P2 IMAD.IADD R58, R58, 0x1, -R3.reuse ;  /* 0x000000013a3aa824 */ /* 0x100fe200078e0a03 */
[----:B------:R-:W-:Y:S01]  /*1ca0*/  ISETP.GE.AND P1, PT, R29, RZ, PT ;  /* 0x000000ff1d00720c */ /* 0x000fe20003f26270 */
[----:B------:R-:W-:Y:S01]  /*1cb0*/  @!P0 IMAD.IADD R6, R6, 0x1, -R3 ;  /* 0x0000000106068824 */ /* 0x000fe200078e0a03 */
[----:B------:R-:W-:Y:S01]  /*1cc0*/  ISETP.GE.AND P2, PT, R31, RZ, PT ;  /* 0x000000ff1f00720c */ /* 0x000fe20003f46270 */
[----:B------:R-:W-:Y:S01]  /*1cd0*/  @!P4 IMAD.MOV R42, RZ, RZ, -R42 ;  /* 0x000000ffff2ac224 */ /* 0x000fe200078e0a2a */
[----:B------:R-:W-:Y:S01]  /*1ce0*/  ISETP.GE.AND P0, PT, R33, RZ, PT ;  /* 0x000000ff2100720c */ /* 0x000fe20003f06270 */
[----:B------:R-:W-:Y:S01]  /*1cf0*/  @!P5 IMAD.MOV R38, RZ, RZ, -R38 ;  /* 0x000000ffff26d224 */ /* 0x000fe200078e0a26 */
[----:B------:R-:W-:Y:S01]  /*1d00*/  ISETP.GT.U32.AND P4, PT, R3, R54, PT ;  /* 0x000000360300720c */ /* 0x000fe20003f84070 */
[----:B------:R-:W-:Y:S01]  /*1d10*/  IMAD.HI.U32 R23, R23, R41, RZ ;  /* 0x0000002917177227 */ /* 0x000fe200078e00ff */
[----:B------:R-:W-:-:S03]  /*1d20*/  ISETP.GT.U32.AND P5, PT, R3, R52, PT ;  /* 0x000000340300720c */ /* 0x000fc60003fa4070 */
[--C-:B------:R-:W-:Y:S01]  /*1d30*/  @!P3 IMAD.IADD R8, R8, 0x1, -R3.reuse ;  /* 0x000000010808b824 */ /* 0x100fe200078e0a03 */
[C---:B------:R-:W-:Y:S01]  /*1d40*/  ISETP.GT.U32.AND P3, PT, R3.reuse, R50, PT ;  /* 0x000000320300720c */ /* 0x040fe20003f64070 */
[----:B------:R-:W-:Y:S02]  /*1d50*/  @!P6 IMAD.MOV R40, RZ, RZ, -R40 ;  /* 0x000000ffff28e224 */ /* 0x000fe400078e0a28 */
[----:B------:R-:W-:Y:S01]  /*1d60*/  @!P1 IMAD.MOV R44, RZ, RZ, -R44 ;  /* 0x000000ffff2c9224 */ /* 0x000fe200078e0a2c */
[C---:B------:R-:W-:Y:S01]  /*1d70*/  ISETP.GT.U32.AND P1, PT, R3.reuse, R56, PT ;  /* 0x000000380300720c */ /* 0x040fe20003f24070 */
[----:B------:R-:W-:Y:S01]  /*1d80*/  @!P2 IMAD.MOV R46, RZ, RZ, -R46 ;  /* 0x000000ffff2ea224 */ /* 0x000fe200078e0a2e */
[C---:B------:R-:W-:Y:S01]  /*1d90*/  ISETP.GT.U32.AND P2, PT, R3.reuse, R58, PT ;  /* 0x0000003a0300720c */ /* 0x040fe20003f44070 */
[----:B------:R-:W-:Y:S01]  /*1da0*/  @!P0 IMAD.MOV R48, RZ, RZ, -R48 ;  /* 0x000000ffff308224 */ /* 0x000fe200078e0a30 */
[C---:B------:R-:W-:Y:S01]  /*1db0*/  ISETP.GT.U32.AND P0, PT, R3.reuse, R6, PT ;  /* 0x000000060300720c */ /* 0x040fe20003f04070 */
[----:B------:R-:W-:Y:S01]  /*1dc0*/  @!P4 IMAD.IADD R54, R54, 0x1, -R3 ;  /* 0x000000013636c824 */ /* 0x000fe200078e0a03 */
[----:B------:R-:W-:Y:S01]  /*1dd0*/  ISETP.GT.U32.AND P6, PT, R3, R8, PT ;  /* 0x000000080300720c */ /* 0x000fe20003fc4070 */
[----:B------:R-:W-:Y:S01]  /*1de0*/  IMAD.MOV R23, RZ, RZ, -R23 ;  /* 0x000000ffff177224 */ /* 0x000fe200078e0a17 */
[----:B------:R-:W-:Y:S01]  /*1df0*/  ISETP.GE.AND P4, PT, R35, RZ, PT ;  /* 0x000000ff2300720c */ /* 0x000fe20003f86270 */
[----:B------:R-:W-:Y:S01]  /*1e00*/  @!P3 IMAD.IADD R50, R50, 0x1, -R3 ;  /* 0x000000013232b824 */ /* 0x000fe200078e0a03 */
[----:B------:R-:W-:Y:S01]  /*1e10*/  ISETP.GE.AND P3, PT, R4, RZ, PT ;  /* 0x000000ff0400720c */ /* 0x000fe20003f66270 */
[----:B------:R-:W-:Y:S01]  /*1e20*/  IMAD R41, R60, R23, R41 ;  /* 0x000000173c297224 */ /* 0x000fe200078e0229 */
[----:B------:R-:W-:Y:S01]  /*1e30*/  LOP3.LUT R4, R0, 0x7, RZ, 0xc0, !PT ;  /* 0x0000000700047812 */ /* 0x000fe200078ec0ff */
[----:B------:R-:W-:-:S02]  /*1e40*/  @!P5 IMAD.IADD R52, R52, 0x1, -R3 ;  /* 0x000000013434d824 */ /* 0x000fc400078e0a03 */
[----:B------:R-:W-:Y:S01]  /*1e50*/  IMAD.SHL.U32 R2, R0, 0x8, RZ ;  /* 0x0000000800027824 */ /* 0x000fe200078e00ff */
[----:B------:R-:W-:Y:S01]  /*1e60*/  ISETP.GT.U32.AND P5, PT, R60, R41, PT ;  /* 0x000000293c00720c */ /* 0x000fe20003fa4070 */
[--C-:B------:R-:W-:Y:S01]  /*1e70*/  @!P1 IMAD.IADD R56, R56, 0x1, -R3.reuse ;  /* 0x0000000138389824 */ /* 0x100fe200078e0a03 */
[----:B------:R-:W-:Y:S01]  /*1e80*/  ISETP.GE.AND P1, PT, R37, RZ, PT ;  /* 0x000000ff2500720c */ /* 0x000fe20003f26270 */
[--C-:B------:R-:W-:Y:S01]  /*1e90*/  @!P2 IMAD.IADD R58, R58, 0x1, -R3.reuse ;  /* 0x000000013a3aa824 */ /* 0x100fe200078e0a03 */
[----:B------:R-:W-:Y:S01]  /*1ea0*/  ISETP.GE.AND P2, PT, R39, RZ, PT ;  /* 0x000000ff2700720c */ /* 0x000fe20003f46270 */
[--C-:B------:R-:W-:Y:S01]  /*1eb0*/  @!P0 IMAD.IADD R6, R6, 0x1, -R3.reuse ;  /* 0x0000000106068824 */ /* 0x100fe200078e0a03 */
[----:B------:R-:W-:Y:S01]  /*1ec0*/  ISETP.GE.AND P0, PT, R43, RZ, PT ;  /* 0x000000ff2b00720c */ /* 0x000fe20003f06270 */
[----:B------:R-:W-:Y:S01]  /*1ed0*/  @!P6 IMAD.IADD R8, R8, 0x1, -R3 ;  /* 0x000000010808e824 */ /* 0x000fe200078e0a03 */
[----:B------:R-:W-:Y:S01]  /*1ee0*/  ISETP.GE.AND P6, PT, R45, RZ, PT ;  /* 0x000000ff2d00720c */ /* 0x000fe20003fc6270 */
[----:B------:R-:W-:Y:S01]  /*1ef0*/  @!P4 IMAD.MOV R50, RZ, RZ, -R50 ;  /* 0x000000ffff32c224 */ /* 0x000fe200078e0a32 */
[----:B------:R-:W-:Y:S01]  /*1f00*/  ISETP.GE.AND P4, PT, R47, RZ, PT ;  /* 0x000000ff2f00720c */ /* 0x000fe20003f86270 */
[----:B------:R-:W-:Y:S01]  /*1f10*/  IMAD.SHL.U32 R7, R4, 0x10, RZ ;  /* 0x0000001004077824 */ /* 0x000fe200078e00ff */
[----:B------:R-:W-:Y:S01]  /*1f20*/  LOP3.LUT R3, R2, 0x30, RZ, 0xc0, !PT ;  /* 0x0000003002037812 */ /* 0x000fe200078ec0ff */
[----:B------:R-:W-:-:S02]  /*1f30*/  IMAD.SHL.U32 R2, R0, 0x2, RZ ;  /* 0x0000000200027824 */ /* 0x000fc400078e00ff */
[----:B------:R-:W-:Y:S02]  /*1f40*/  IMAD.MOV.U32 R21, RZ, RZ, R6 ;  /* 0x000000ffff157224 */ /* 0x000fe400078e0006 */
[C---:B------:R-:W-:Y:S01]  /*1f50*/  IMAD R3, R4.reuse, 0x40, R3 ;  /* 0x0000004004037824 */ /* 0x040fe200078e0203 */
[----:B------:R-:W-:Y:S01]  /*1f60*/  LOP3.LUT R7, R7, 0x30, R2, 0x78, !PT ;  /* 0x0000003007077812 */ /* 0x000fe200078e7802 */
[----:B------:R-:W-:Y:S01]  /*1f70*/  IMAD.MOV.U32 R23, RZ, RZ, R8 ;  /* 0x000000ffff177224 */ /* 0x000fe200078e0008 */
[----:B------:R-:W-:Y:S01]  /*1f80*/  LOP3.LUT R107, R107, 0x1fe, R2, 0x78, !PT ;  /* 0x000001fe6b6b7812 */ /* 0x000fe200078e7802 */
[----:B------:R-:W-:Y:S01]  /*1f90*/  @!P5 IMAD.IADD R41, R41, 0x1, -R60 ;  /* 0x000000012929d824 */ /* 0x000fe200078e0a3c */
[----:B------:R-:W-:Y:S01]  /*1fa0*/  LOP3.LUT R43, R3, 0x10, R2, 0x78, !PT ;  /* 0x00000010032b7812 */ /* 0x000fe200078e7802 */
[----:B------:R-:W-:Y:S01]  /*1fb0*/  IMAD R108, R4, 0x4, R103 ;  /* 0x00000004046c7824 */ /* 0x000fe200078e0267 */
[----:B------:R-:W-:Y:S01]  /*1fc0*/  LOP3.LUT R2, RZ, c[0x0][0x17c], RZ, 0x33, !PT ;  /* 0x00005f00ff027a12 */ /* 0x000fe200078e33ff */
[----:B------:R-:W-:Y:S01]  /*1fd0*/  @!P1 IMAD.MOV R52, RZ, RZ, -R52 ;  /* 0x000000ffff349224 */ /* 0x000fe200078e0a34 */
[----:B------:R-:W-:Y:S01]  /*1fe0*/  ISETP.NE.AND P1, PT, RZ, c[0x0][0x17c], PT ;  /* 0x00005f00ff007a0c */ /* 0x000fe20003f25270 */
[----:B------:R-:W-:Y:S01]  /*1ff0*/  @!P2 IMAD.MOV R54, RZ, RZ, -R54 ;  /* 0x000000ffff36a224 */ /* 0x000fe200078e0a36 */
[----:B------:R-:W-:Y:S01]  /*2000*/  ISETP.GT.U32.AND P5, PT, R60, R41, PT ;  /* 0x000000293c00720c */ /* 0x000fe20003fa4070 */
[----:B------:R-:W-:Y:S01]  /*2010*/  @!P0 IMAD.MOV R56, RZ, RZ, -R56 ;  /* 0x000000ffff388224 */ /* 0x000fe200078e0a38 */
[C---:B------:R-:W-:Y:S01]  /*2020*/  SEL R9, R2.reuse, R9, !P1 ;  /* 0x0000000902097207 */ /* 0x040fe20004800000 */
[----:B------:R-:W-:Y:S01]  /*2030*/  @!P6 IMAD.MOV R21, RZ, RZ, -R21 ;  /* 0x000000ffff15e224 */ /* 0x000fe200078e0a15 */
[C---:B------:R-:W-:Y:S01]  /*2040*/  SEL R10, R2.reuse, R10, !P1 ;  /* 0x0000000a020a7207 */ /* 0x040fe20004800000 */
[----:B------:R-:W-:Y:S01]  /*2050*/  @!P4 IMAD.MOV R23, RZ, RZ, -R23 ;  /* 0x000000ffff17c224 */ /* 0x000fe200078e0a17 */
[C---:B------:R-:W-:Y:S01]  /*2060*/  SEL R12, R2.reuse, R12, !P1 ;  /* 0x0000000c020c7207 */ /* 0x040fe20004800000 */
[----:B------:R-:W-:Y:S01]  /*2070*/  @!P3 IMAD.MOV R58, RZ, RZ, -R58 ;  /* 0x000000ffff3ab224 */ /* 0x000fe200078e0a3a */
[----:B------:R-:W-:Y:S01]  /*2080*/  SEL R14, R2, R14, !P1 ;  /* 0x0000000e020e7207 */ /* 0x000fe20004800000 */
[----:B------:R-:W-:Y:S01]  /*2090*/  IMAD.U32 R108, R108, 0x20, R7 ;  /* 0x000000206c6c7824 */ /* 0x000fe200078e0007 */
[C---:B------:R-:W-:Y:S01]  /*20a0*/  SEL R16, R2.reuse, R16, !P1 ;  /* 0x0000001002107207 */ /* 0x040fe20004800000 */
[----:B------:R-:W-:Y:S01]  /*20b0*/  IMAD R9, R9, c[0x0][0x190], RZ ;  /* 0x0000640009097a24 */ /* 0x000fe200078e02ff */
[C---:B------:R-:W-:Y:S01]  /*20c0*/  SEL R11, R2.reuse, R11, !P1 ;  /* 0x0000000b020b7207 */ /* 0x040fe20004800000 */
[----:B------:R-:W-:Y:S01]  /*20d0*/  @!P5 IMAD.IADD R41, R41, 0x1, -R60 ;  /* 0x000000012929d824 */ /* 0x000fe200078e0a3c */
[----:B------:R-:W-:Y:S01]  /*20e0*/  SEL R18, R2, R18, !P1 ;  /* 0x0000001202127207 */ /* 0x000fe20004800000 */
[----:B------:R-:W-:Y:S01]  /*20f0*/  IMAD R10, R10, c[0x0][0x190], RZ ;  /* 0x000064000a0a7a24 */ /* 0x000fe200078e02ff */
[----:B------:R-:W-:Y:S01]  /*2100*/  SEL R3, R2, R20, !P1 ;  /* 0x0000001402037207 */ /* 0x000fe20004800000 */
[----:B------:R-:W-:Y:S01]  /*2110*/  IMAD R12, R12, c[0x0][0x190], RZ ;  /* 0x000064000c0c7a24 */ /* 0x000fe200078e02ff */
[----:B------:R-:W-:Y:S01]  /*2120*/  SEL R4, R2, R22, !P1 ;  /* 0x0000001602047207 */ /* 0x000fe20004800000 */
[----:B------:R-:W-:Y:S01]  /*2130*/  IMAD R14, R14, c[0x0][0x190], RZ ;  /* 0x000064000e0e7a24 */ /* 0x000fe200078e02ff */
[----:B------:R-:W-:Y:S01]  /*2140*/  SEL R13, R2, R13, !P1 ;  /* 0x0000000d020d7207 */ /* 0x000fe20004800000 */
[----:B------:R-:W-:Y:S01]  /*2150*/  IMAD R16, R16, c[0x0][0x190], RZ ;  /* 0x0000640010107a24 */ /* 0x000fe200078e02ff */
[C---:B------:R-:W-:Y:S01]  /*2160*/  SEL R24, R2.reuse, R24, !P1 ;  /* 0x0000001802187207 */ /* 0x040fe20004800000 */
        /* <DEDUP_REMOVED lines=17> */
[C---:B------:R-:W-:Y:S01]  /*2280*/  SEL R38, R2.reuse, R38, !P1 ;  /* 0x0000002602267207 */ /* 0x040fe20004800000 */
        /* <DEDUP_REMOVED lines=25> */
[----:B------:R-:W-:Y:S01]  /*2420*/  ISETP.GE.AND P1, PT, R100, RZ, PT ;  /* 0x000000ff6400720c */ /* 0x000fe20003f26270 */
[----:B------:R-:W-:Y:S01]  /*2430*/  IMAD R49, R54, c[0x0][0x190], RZ ;  /* 0x0000640036317a24 */ /* 0x000fe200078e02ff */
[----:B------:R-:W-:Y:S01]  /*2440*/  ISETP.NE.AND P0, PT, RZ, c[0x0][0x178], PT ;  /* 0x00005e00ff007a0c */ /* 0x000fe20003f05270 */
[----:B------:R-:W-:Y:S01]  /*2450*/  IMAD R57, R2, c[0x0][0x190], RZ ;  /* 0x0000640002397a24 */ /* 0x000fe200078e02ff */
[----:B------:R-:W-:Y:S01]  /*2460*/  LEA R136, P2, R9, c[0x0][0x168], 0x1 ;  /* 0x00005a0009887a11 */ /* 0x000fe200078408ff */
[----:B------:R-:W-:Y:S01]  /*2470*/  IMAD R51, R56, c[0x0][0x190], RZ ;  /* 0x0000640038337a24 */ /* 0x000fe200078e02ff */
[----:B------:R-:W-:Y:S01]  /*2480*/  LEA R120, P3, R10, c[0x0][0x168], 0x1 ;  /* 0x00005a000a787a11 */ /* 0x000fe200078608ff */
[----:B------:R-:W-:Y:S01]  /*2490*/  IMAD R37, R37, c[0x0][0x190], RZ ;  /* 0x0000640025257a24 */ /* 0x000fe200078e02ff */
[----:B------:R-:W-:Y:S01]  /*24a0*/  LEA R122, P4, R12, c[0x0][0x168], 0x1 ;  /* 0x00005a000c7a7a11 */ /* 0x000fe200078808ff */
[----:B------:R-:W-:Y:S01]  /*24b0*/  IMAD R39, R39, c[0x0][0x190], RZ ;  /* 0x0000640027277a24 */ /* 0x000fe200078e02ff */
[----:B------:R-:W-:Y:S01]  /*24c0*/  LEA R134, P5, R14, c[0x0][0x168], 0x1 ;  /* 0x00005a000e867a11 */ /* 0x000fe200078a08ff */
[----:B------:R-:W-:Y:S01]  /*24d0*/  CS2R R20, SRZ ;  /* 0x0000000000147805 */ /* 0x000fe2000001ff00 */
[----:B------:R-:W-:Y:S01]  /*24e0*/  LEA.HI.X.SX32 R137, R9, c[0x0][0x16c], 0x1, P2 ;  /* 0x00005b0009897a11 */ /* 0x000fe200010f0eff */
[----:B------:R-:W-:Y:S01]  /*24f0*/  @!P1 IMAD.MOV R41, RZ, RZ, -R41 ;  /* 0x000000ffff299224 */ /* 0x000fe200078e0a29 */
[----:B------:R-:W-:Y:S01]  /*2500*/  LEA.HI.X.SX32 R139, R10, c[0x0][0x16c], 0x1, P3 ;  /* 0x00005b000a8b7a11 */ /* 0x000fe200018f0eff */
[----:B------:R-:W-:Y:S01]  /*2510*/  CS2R R22, SRZ ;  /* 0x0000000000167805 */ /* 0x000fe2000001ff00 */
[----:B------:R-:W-:Y:S01]  /*2520*/  @!P0 LOP3.LUT R41, RZ, c[0x0][0x178], RZ, 0x33, !PT ;  /* 0x00005e00ff298a12 */ /* 0x000fe200078e33ff */
[----:B------:R-:W-:Y:S01]  /*2530*/  CS2R R28, SRZ ;  /* 0x00000000001c7805 */ /* 0x000fe2000001ff00 */
[----:B------:R-:W-:Y:S01]  /*2540*/  LEA.HI.X.SX32 R141, R12, c[0x0][0x16c], 0x1, P4 ;  /* 0x00005b000c8d7a11 */ /* 0x000fe200020f0eff */
[----:B------:R-:W-:Y:S01]  /*2550*/  CS2R R30, SRZ ;  /* 0x00000000001e7805 */ /* 0x000fe2000001ff00 */
[----:B------:R-:W-:Y:S01]  /*2560*/  LEA.HI.X.SX32 R135, R14, c[0x0][0x16c], 0x1, P5 ;  /* 0x00005b000e877a11 */ /* 0x000fe200028f0eff */
[----:B------:R-:W-:Y:S01]  /*2570*/  IMAD R41, R41, c[0x0][0x184], RZ ;  /* 0x0000610029297a24 */ /* 0x000fe200078e02ff */
[----:B------:R-:W-:Y:S01]  /*2580*/  LEA R132, P6, R16, c[0x0][0x168], 0x1 ;  /* 0x00005a0010847a11 */ /* 0x000fe200078c08ff */
[----:B------:R-:W-:Y:S01]  /*2590*/  CS2R R32, SRZ ;  /* 0x0000000000207805 */ /* 0x000fe2000001ff00 */
[----:B------:R-:W-:Y:S01]  /*25a0*/  LEA R130, P0, R11, c[0x0][0x168], 0x1 ;  /* 0x00005a000b827a11 */ /* 0x000fe200078008ff */
[----:B------:R-:W-:Y:S01]  /*25b0*/  CS2R R34, SRZ ;  /* 0x0000000000227805 */ /* 0x000fe2000001ff00 */
[----:B------:R-:W-:Y:S01]  /*25c0*/  LEA R2, P1, R41, c[0x0][0x160], 0x1 ;  /* 0x0000580029027a11 */ /* 0x000fe200078208ff */
[----:B------:R-:W-:Y:S01]  /*25d0*/  CS2R R44, SRZ ;  /* 0x00000000002c7805 */ /* 0x000fe2000001ff00 */
[----:B------:R-:W-:Y:S01]  /*25e0*/  LEA R96, P2, R97, c[0x0][0x168], 0x1 ;  /* 0x00005a0061607a11 */ /* 0x000fe200078408ff */
[----:B------:R-:W-:Y:S01]  /*25f0*/  CS2R R46, SRZ ;  /* 0x00000000002e7805 */ /* 0x000fe2000001ff00 */
[----:B------:R-:W-:-:S02]  /*2600*/  LEA.HI.X.SX32 R3, R41, c[0x0][0x164], 0x1, P1 ;  /* 0x0000590029037a11 */ /* 0x000fc400008f0eff */
[----:B------:R-:W-:Y:S02]  /*2610*/  LEA R98, P1, R18, c[0x0][0x168], 0x1 ;  /* 0x00005a0012627a11 */ /* 0x000fe400078208ff */
[----:B------:R-:W-:Y:S02]  /*2620*/  LEA R92, P3, R4, c[0x0][0x168], 0x1 ;  /* 0x00005a00045c7a11 */ /* 0x000fe400078608ff */
[----:B------:R-:W-:Y:S02]  /*2630*/  LEA R94, P4, R13, c[0x0][0x168], 0x1 ;  /* 0x00005a000d5e7a11 */ /* 0x000fe400078808ff */
[----:B------:R-:W-:Y:S02]  /*2640*/  LEA R90, P5, R24, c[0x0][0x168], 0x1 ;  /* 0x00005a00185a7a11 */ /* 0x000fe400078a08ff */
[----:B------:R-:W-:Y:S02]  /*2650*/  LEA.HI.X.SX32 R133, R16, c[0x0][0x16c], 0x1, P6 ;  /* 0x00005b0010857a11 */ /* 0x000fe400030f0eff */
[----:B------:R-:W-:-:S02]  /*2660*/  LEA.HI.X.SX32 R131, R11, c[0x0][0x16c], 0x1, P0 ;  /* 0x00005b000b837a11 */ /* 0x000fc400000f0eff */
[----:B------:R-:W-:Y:S02]  /*2670*/  LEA.HI.X.SX32 R99, R18, c[0x0][0x16c], 0x1, P1 ;  /* 0x00005b0012637a11 */ /* 0x000fe400008f0eff */
[----:B------:R-:W-:Y:S02]  /*2680*/  LEA.HI.X.SX32 R97, R97, c[0x0][0x16c], 0x1, P2 ;  /* 0x00005b0061617a11 */ /* 0x000fe400010f0eff */
[----:B------:R-:W-:Y:S02]  /*2690*/  LEA.HI.X.SX32 R93, R4, c[0x0][0x16c], 0x1, P3 ;  /* 0x00005b00045d7a11 */ /* 0x000fe400018f0eff */
[----:B------:R-:W-:Y:S02]  /*26a0*/  LEA.HI.X.SX32 R95, R13, c[0x0][0x16c], 0x1, P4 ;  /* 0x00005b000d5f7a11 */ /* 0x000fe400020f0eff */
[----:B------:R-:W-:Y:S02]  /*26b0*/  LEA.HI.X.SX32 R91, R24, c[0x0][0x16c], 0x1, P5 ;  /* 0x00005b00185b7a11 */ /* 0x000fe400028f0eff */
[----:B------:R-:W-:-:S02]  /*26c0*/  LEA R86, P6, R26, c[0x0][0x168], 0x1 ;  /* 0x00005a001a567a11 */ /* 0x000fc400078c08ff */
[----:B------:R-:W-:Y:S02]  /*26d0*/  LEA R88, P0, R6, c[0x0][0x168], 0x1 ;  /* 0x00005a0006587a11 */ /* 0x000fe400078008ff */
[----:B------:R-:W-:Y:S02]  /*26e0*/  LEA R84, P1, R15, c[0x0][0x168], 0x1 ;  /* 0x00005a000f547a11 */ /* 0x000fe400078208ff */
[----:B------:R-:W-:Y:S02]  /*26f0*/  LEA R82, P2, R7, c[0x0][0x168], 0x1 ;  /* 0x00005a0007527a11 */ /* 0x000fe400078408ff */
[----:B------:R-:W-:Y:S02]  /*2700*/  LEA R78, P3, R8, c[0x0][0x168], 0x1 ;  /* 0x00005a00084e7a11 */ /* 0x000fe400078608ff */
[----:B------:R-:W-:Y:S02]  /*2710*/  LEA R80, P4, R17, c[0x0][0x168], 0x1 ;  /* 0x00005a0011507a11 */ /* 0x000fe400078808ff */
[----:B------:R-:W-:-:S02]  /*2720*/  LEA R76, P5, R19, c[0x0][0x168], 0x1 ;  /* 0x00005a00134c7a11 */ /* 0x000fc400078a08ff */
[----:B------:R-:W-:Y:S02]  /*2730*/  LEA.HI.X.SX32 R87, R26, c[0x0][0x16c], 0x1, P6 ;  /* 0x00005b001a577a11 */ /* 0x000fe400030f0eff */
[----:B------:R-:W-:Y:S02]  /*2740*/  LEA.HI.X.SX32 R89, R6, c[0x0][0x16c], 0x1, P0 ;  /* 0x00005b0006597a11 */ /* 0x000fe400000f0eff */
[----:B------:R-:W-:Y:S02]  /*2750*/  LEA.HI.X.SX32 R85, R15, c[0x0][0x16c], 0x1, P1 ;  /* 0x00005b000f557a11 */ /* 0x000fe400008f0eff */
[----:B------:R-:W-:Y:S02]  /*2760*/  LEA.HI.X.SX32 R83, R7, c[0x0][0x16c], 0x1, P2 ;  /* 0x00005b0007537a11 */ /* 0x000fe400010f0eff */
[----:B------:R-:W-:Y:S02]  /*2770*/  LEA.HI.X.SX32 R79, R8, c[0x0][0x16c], 0x1, P3 ;  /* 0x00005b00084f7a11 */ /* 0x000fe400018f0eff */
[----:B------:R-:W-:-:S02]  /*2780*/  LEA.HI.X.SX32 R81, R17, c[0x0][0x16c], 0x1, P4 ;  /* 0x00005b0011517a11 */ /* 0x000fc400020f0eff */
[----:B------:R-:W-:Y:S02]  /*2790*/  LEA.HI.X.SX32 R77, R19, c[0x0][0x16c], 0x1, P5 ;  /* 0x00005b00134d7a11 */ /* 0x000fe400028f0eff */
[----:B------:R-:W-:Y:S02]  /*27a0*/  LEA R68, P6, R36, c[0x0][0x168], 0x1 ;  /* 0x00005a0024447a11 */ /* 0x000fe400078c08ff */
[----:B------:R-:W-:Y:S02]  /*27b0*/  LEA R70, P0, R38, c[0x0][0x168], 0x1 ;  /* 0x00005a0026467a11 */ /* 0x000fe400078008ff */
[----:B------:R-:W-:Y:S02]  /*27c0*/  LEA R72, P1, R40, c[0x0][0x168], 0x1 ;  /* 0x00005a0028487a11 */ /* 0x000fe400078208ff */
[----:B------:R-:W-:Y:S02]  /*27d0*/  LEA R74, P2, R42, c[0x0][0x168], 0x1 ;  /* 0x00005a002a4a7a11 */ /* 0x000fe400078408ff */
[----:B------:R-:W-:-:S02]  /*27e0*/  LEA R13, P3, R25, c[0x0][0x168], 0x1 ;  /* 0x00005a00190d7a11 */ /* 0x000fc400078608ff */
[----:B------:R-:W-:Y:S02]  /*27f0*/  LEA R9, P4, R27, c[0x0][0x168], 0x1 ;  /* 0x00005a001b097a11 */ /* 0x000fe400078808ff */
[----:B------:R-:W-:Y:S02]  /*2800*/  LEA R62, P5, R63, c[0x0][0x168], 0x1 ;  /* 0x00005a003f3e7a11 */ /* 0x000fe400078a08ff */
[----:B------:R-:W-:Y:S02]  /*2810*/  LEA.HI.X.SX32 R69, R36, c[0x0][0x16c], 0x1, P6 ;  /* 0x00005b0024457a11 */ /* 0x000fe400030f0eff */
[----:B------:R-:W-:Y:S02]  /*2820*/  LEA.HI.X.SX32 R71, R38, c[0x0][0x16c], 0x1, P0 ;  /* 0x00005b0026477a11 */ /* 0x000fe400000f0eff */
[----:B------:R-:W-:Y:S02]  /*2830*/  LEA.HI.X.SX32 R73, R40, c[0x0][0x16c], 0x1, P1 ;  /* 0x00005b0028497a11 */ /* 0x000fe400008f0eff */
[----:B------:R-:W-:-:S02]  /*2840*/  LEA.HI.X.SX32 R75, R42, c[0x0][0x16c], 0x1, P2 ;  /* 0x00005b002a4b7a11 */ /* 0x000fc400010f0eff */
[----:B------:R-:W-:Y:S02]  /*2850*/  LEA.HI.X.SX32 R140, R25, c[0x0][0x16c], 0x1, P3 ;  /* 0x00005b00198c7a11 */ /* 0x000fe400018f0eff */
[----:B------:R-:W-:Y:S02]  /*2860*/  LEA.HI.X.SX32 R138, R27, c[0x0][0x16c], 0x1, P4 ;  /* 0x00005b001b8a7a11 */ /* 0x000fe400020f0eff */
[----:B------:R-:W-:Y:S02]  /*2870*/  LEA.HI.X.SX32 R63, R63, c[0x0][0x16c], 0x1, P5 ;  /* 0x00005b003f3f7a11 */ /* 0x000fe400028f0eff */
[----:B------:R-:W-:Y:S02]  /*2880*/  LOP3.LUT R110, R43, 0x200, R106, 0xf8, !PT ;  /* 0x000002002b6e7812 */ /* 0x000fe400078ef86a */
[----:B------:R-:W-:Y:S02]  /*2890*/  LEA R64, P6, R65, c[0x0][0x168], 0x1 ;  /* 0x00005a0041407a11 */ /* 0x000fe400078c08ff */
[----:B------:R-:W-:-:S02]  /*28a0*/  LEA R66, P0, R67, c[0x0][0x168], 0x1 ;  /* 0x00005a0043427a11 */ /* 0x000fc400078008ff */
[----:B------:R-:W-:Y:S02]  /*28b0*/  LEA R48, P1, R49, c[0x0][0x168], 0x1 ;  /* 0x00005a0031307a11 */ /* 0x000fe400078208ff */
[----:B------:R-:W-:Y:S02]  /*28c0*/  LEA R50, P2, R51, c[0x0][0x168], 0x1 ;  /* 0x00005a0033327a11 */ /* 0x000fe400078408ff */
[----:B------:R-:W-:Y:S02]  /*28d0*/  LEA R52, P3, R37, c[0x0][0x168], 0x1 ;  /* 0x00005a0025347a11 */ /* 0x000fe400078608ff */
[----:B------:R-:W-:Y:S02]  /*28e0*/  LEA R54, P4, R39, c[0x0][0x168], 0x1 ;  /* 0x00005a0027367a11 */ /* 0x000fe400078808ff */
[----:B------:R-:W-:Y:S02]  /*28f0*/  LEA R56, P5, R57, c[0x0][0x168], 0x1 ;  /* 0x00005a0039387a11 */ /* 0x000fe400078a08ff */
[----:B------:R-:W-:-:S02]  /*2900*/  LOP3.LUT R112, R107, 0x40, RZ, 0x3c, !PT ;  /* 0x000000406b707812 */ /* 0x000fc400078e3cff */
[----:B------:R-:W-:Y:S02]  /*2910*/  LOP3.LUT R114, R108, 0x40, RZ, 0x3c, !PT ;  /* 0x000000406c727812 */ /* 0x000fe400078e3cff */
[----:B------:R-:W-:Y:S02]  /*2920*/  LOP3.LUT R116, R110, 0x20, RZ, 0x3c, !PT ;  /* 0x000000206e747812 */ /* 0x000fe400078e3cff */
[----:B------:R-:W-:Y:S02]  /*2930*/  LEA.HI.X.SX32 R65, R65, c[0x0][0x16c], 0x1, P6 ;  /* 0x00005b0041417a11 */ /* 0x000fe400030f0eff */
[----:B------:R-:W-:Y:S02]  /*2940*/  LEA.HI.X.SX32 R67, R67, c[0x0][0x16c], 0x1, P0 ;  /* 0x00005b0043437a11 */ /* 0x000fe400000f0eff */
[----:B------:R-:W-:Y:S02]  /*2950*/  LEA.HI.X.SX32 R49, R49, c[0x0][0x16c], 0x1, P1 ;  /* 0x00005b0031317a11 */ /* 0x000fe400008f0eff */
[----:B------:R-:W-:-:S02]  /*2960*/  LEA.HI.X.SX32 R51, R51, c[0x0][0x16c], 0x1, P2 ;  /* 0x00005b0033337a11 */ /* 0x000fc400010f0eff */
[----:B------:R-:W-:Y:S02]  /*2970*/  LEA.HI.X.SX32 R53, R37, c[0x0][0x16c], 0x1, P3 ;  /* 0x00005b0025357a11 */ /* 0x000fe400018f0eff */
[----:B------:R-:W-:Y:S02]  /*2980*/  LEA.HI.X.SX32 R55, R39, c[0x0][0x16c], 0x1, P4 ;  /* 0x00005b0027377a11 */ /* 0x000fe400020f0eff */
[----:B------:R-:W-:Y:S02]  /*2990*/  LEA.HI.X.SX32 R57, R57, c[0x0][0x16c], 0x1, P5 ;  /* 0x00005b0039397a11 */ /* 0x000fe400028f0eff */
.L_x_2:
[----:B------:R-:W-:Y:S01]  /*29a0*/  ISETP.GE.AND P0, PT, R102, UR4, PT ;  /* 0x0000000466007c0c */ /* 0x000fe2000bf06270 */
[--C-:B------:R-:W-:Y:S01]  /*29b0*/  IMAD.WIDE R16, R111, 0x2, R2.reuse ;  /* 0x000000026f107825 */ /* 0x100fe200078e0202 */
[----:B------:R-:W-:Y:S02]  /*29c0*/  ISETP.GE.AND P1, PT, R124, UR4, PT ;  /* 0x000000047c007c0c */ /* 0x000fe4000bf26270 */
[----:B------:R-:W-:Y:S01]  /*29d0*/  ISETP.GE.AND P2, PT, R126, UR4, PT ;  /* 0x000000047e007c0c */ /* 0x000fe2000bf46270 */
[----:B------:R-:W-:Y:S01]  /*29e0*/  IMAD.WIDE R14, R125, 0x2, R2 ;  /* 0x000000027d0e7825 */ /* 0x000fe200078e0202 */
[----:B------:R-:W-:-:S02]  /*29f0*/  PRMT R4, RZ, 0x7610, R4 ;  /* 0x00007610ff047816 */ /* 0x000fc40000000004 */
[----:B------:R-:W-:Y:S01]  /*2a00*/  PRMT R6, RZ, 0x7610, R6 ;  /* 0x00007610ff067816 */ /* 0x000fe20000000006 */
[----:B------:R-:W-:Y:S01]  /*2a10*/  IMAD.WIDE R24, R123, 0x2, R2 ;  /* 0x000000027b187825 */ /* 0x000fe200078e0202 */
[----:B------:R-:W-:Y:S02]  /*2a20*/  PRMT R8, RZ, 0x7610, R8 ;  /* 0x00007610ff087816 */ /* 0x000fe40000000008 */
[----:B------:R-:W-:Y:S01]  /*2a30*/  ISETP.GE.AND P3, PT, R144, UR4, PT ;  /* 0x0000000490007c0c */ /* 0x000fe2000bf66270 */
[----:B------:R0:W2:Y:S01]  /*2a40*/  @!P0 LDG.E.U16 R4, [R16.64] ;  /* 0x0000000610048981 */ /* 0x0000a2000c1e1500 */
[----:B------:R-:W-:Y:S02]  /*2a50*/  ISETP.GE.AND P0, PT, R128, UR4, PT ;  /* 0x0000000480007c0c */ /* 0x000fe4000bf06270 */
[----:B------:R-:W-:Y:S01]  /*2a60*/  ISETP.GE.AND P4, PT, R145, UR4, PT ;  /* 0x0000000491007c0c */ /* 0x000fe2000bf86270 */
[----:B------:R1:W3:Y:S01]  /*2a70*/  @!P1 LDG.E.U16 R6, [R14.64] ;  /* 0x000000060e069981 */ /* 0x0002e2000c1e1500 */
[----:B------:R-:W-:-:S03]  /*2a80*/  ISETP.GE.AND P1, PT, R142, UR4, PT ;  /* 0x000000048e007c0c */ /* 0x000fc6000bf26270 */
[----:B------:R4:W5:Y:S01]  /*2a90*/  @!P2 LDG.E.U16 R8, [R24.64] ;  /* 0x000000061808a981 */ /* 0x000962000c1e1500 */
[----:B------:R-:W-:Y:S01]  /*2aa0*/  ISETP.GE.AND P2, PT, R143, UR4, PT ;  /* 0x000000048f007c0c */ /* 0x000fe2000bf46270 */
[----:B------:R-:W-:Y:S01]  /*2ab0*/  IMAD.WIDE R36, R121, 0x2, R2 ;  /* 0x0000000279247825 */ /* 0x000fe200078e0202 */
[----:B------:R-:W-:Y:S02]  /*2ac0*/  PRMT R12, RZ, 0x7610, R12 ;  /* 0x00007610ff0c7816 */ /* 0x000fe4000000000c */
[----:B------:R-:W-:Y:S01]  /*2ad0*/  PRMT R10, RZ, 0x7610, R10 ;  /* 0x00007610ff0a7816 */ /* 0x000fe2000000000a */
[----:B------:R-:W-:Y:S01]  /*2ae0*/  IMAD.WIDE R40, R119, 0x2, R2 ;  /* 0x0000000277287825 */ /* 0x000fe200078e0202 */
[----:B------:R-:W-:Y:S02]  /*2af0*/  PRMT R18, RZ, 0x7610, R18 ;  /* 0x00007610ff127816 */ /* 0x000fe40000000012 */
[----:B0-----:R-:W-:Y:S01]  /*2b00*/  PRMT R16, RZ, 0x7610, R16 ;  /* 0x00007610ff107816 */ /* 0x001fe20000000010 */
[----:B------:R-:W-:Y:S01]  /*2b10*/  IMAD.WIDE R26, R117, 0x2, R2 ;  /* 0x00000002751a7825 */ /* 0x000fe200078e0202 */
[----:B-1----:R-:W-:Y:S01]  /*2b20*/  PRMT R14, RZ, 0x7610, R14 ;  /* 0x00007610ff0e7816 */ /* 0x002fe2000000000e */
[----:B------:R0:W5:Y:S02]  /*2b30*/  @!P0 LDG.E.U16 R12, [R36.64] ;  /* 0x00000006240c8981 */ /* 0x000164000c1e1500 */
[----:B------:R-:W-:-:S02]  /*2b40*/  IMAD.WIDE R38, R115, 0x2, R2 ;  /* 0x0000000273267825 */ /* 0x000fc400078e0202 */
[----:B------:R1:W5:Y:S02]  /*2b50*/  @!P1 LDG.E.U16 R10, [R40.64] ;  /* 0x00000006280a9981 */ /* 0x000364000c1e1500 */
[----:B----4-:R-:W-:Y:S02]  /*2b60*/  IMAD.WIDE R24, R113, 0x2, R2 ;  /* 0x0000000271187825 */ /* 0x010fe400078e0202 */
[----:B------:R4:W5:Y:S04]  /*2b70*/  @!P2 LDG.E.U16 R18, [R26.64] ;  /* 0x000000061a12a981 */ /* 0x000968000c1e1500 */
[----:B------:R0:W5:Y:S04]  /*2b80*/  @!P3 LDG.E.U16 R16, [R38.64] ;  /* 0x000000062610b981 */ /* 0x000168000c1e1500 */
[----:B------:R0:W5:Y:S04]  /*2b90*/  @!P4 LDG.E.U16 R14, [R24.64] ;  /* 0x00000006180ec981 */ /* 0x000168000c1e1500 */
[----:B------:R-:W-:Y:S01]  /*2ba0*/  BAR.SYNC.DEFER_BLOCKING 0x0 ;  /* 0x0000000000007b1d */ /* 0x000fe20000010000 */
[----:B------:R-:W-:Y:S01]  /*2bb0*/  ISETP.GE.AND P0, PT, R104, UR4, PT ;  /* 0x0000000468007c0c */ /* 0x000fe2000bf06270 */
[----:B------:R-:W-:Y:S01]  /*2bc0*/  IMAD.WIDE R58, R109, 0x2, R50 ;  /* 0x000000026d3a7825 */ /* 0x000fe200078e0232 */
[----:B------:R-:W-:-:S02]  /*2bd0*/  PRMT R5, RZ, 0x7610, R5 ;  /* 0x00007610ff057816 */ /* 0x000fc40000000005 */
[----:B------:R-:W-:Y:S01]  /*2be0*/  PRMT R7, RZ, 0x7610, R7 ;  /* 0x00007610ff077816 */ /* 0x000fe20000000007 */
[C---:B------:R-:W-:Y:S01]  /*2bf0*/  IMAD.WIDE R42, R109.reuse, 0x2, R48 ;  /* 0x000000026d2a7825 */ /* 0x040fe200078e0230 */
[----:B0-----:R-:W-:Y:S02]  /*2c00*/  PRMT R24, RZ, 0x7610, R24 ;  /* 0x00007610ff187816 */ /* 0x001fe40000000018 */
[----:B------:R-:W-:Y:S01]  /*2c10*/  PRMT R36, RZ, 0x7610, R36 ;  /* 0x00007610ff247816 */ /* 0x000fe20000000024 */
[----:B------:R-:W-:Y:S01]  /*2c20*/  IMAD.WIDE R60, R109, 0x2, R54 ;  /* 0x000000026d3c7825 */ /* 0x000fe200078e0236 */
[----:B----4-:R-:W-:-:S03]  /*2c30*/  PRMT R26, RZ, 0x7610, R26 ;  /* 0x00007610ff1a7816 */ /* 0x010fc6000000001a */
[----:B------:R-:W-:Y:S01]  /*2c40*/  IMAD.WIDE R38, R109, 0x2, R56 ;  /* 0x000000026d267825 */ /* 0x000fe200078e0238 */
[----:B------:R-:W-:-:S03]  /*2c50*/  PRMT R11, RZ, 0x7610, R11 ;  /* 0x00007610ff0b7816 */ /* 0x000fc6000000000b */
[C---:B-1----:R-:W-:Y:S01]  /*2c60*/  IMAD.WIDE R40, R109.reuse, 0x2, R52 ;  /* 0x000000026d287825 */ /* 0x042fe200078e0234 */
[----:B------:R0:W4:Y:S03]  /*2c70*/  @!P0 LDG.E.U16 R5, [R58.64] ;  /* 0x000000063a058981 */ /* 0x000126000c1e1500 */
[----:B------:R-:W-:Y:S01]  /*2c80*/  IMAD.WIDE R148, R109, 0x2, R62 ;  /* 0x000000026d947825 */ /* 0x000fe200078e023e */
[----:B------:R1:W4:Y:S04]  /*2c90*/  @!P0 LDG.E.U16 R24, [R42.64] ;  /* 0x000000062a188981 */ /* 0x000328000c1e1500 */
[----:B------:R1:W4:Y:S01]  /*2ca0*/  @!P0 LDG.E.U16 R7, [R60.64] ;  /* 0x000000063c078981 */ /* 0x000322000c1e1500 */
[----:B0-----:R-:W-:-:S02]  /*2cb0*/  IMAD.MOV.U32 R58, RZ, RZ, R13 ;  /* 0x000000ffff3a7224 */ /* 0x001fc400078e000d */
[----:B------:R-:W-:Y:S01]  /*2cc0*/  IMAD.MOV.U32 R59, RZ, RZ, R140 ;  /* 0x000000ffff3b7224 */ /* 0x000fe200078e008c */
[----:B------:R-:W-:Y:S01]  /*2cd0*/  PRMT R13, RZ, 0x7610, R13 ;  /* 0x00007610ff0d7816 */ /* 0x000fe2000000000d */
[----:B------:R0:W4:Y:S02]  /*2ce0*/  @!P0 LDG.E.U16 R36, [R38.64] ;  /* 0x0000000626248981 */ /* 0x000124000c1e1500 */
[C---:B-1----:R-:W-:Y:S02]  /*2cf0*/  IMAD.WIDE R42, R109.reuse, 0x2, R58 ;  /* 0x000000026d2a7825 */ /* 0x042fe400078e023a */
[----:B------:R1:W4:Y:S02]  /*2d00*/  @!P0 LDG.E.U16 R26, [R40.64] ;  /* 0x00000006281a8981 */ /* 0x000324000c1e1500 */
[--C-:B------:R-:W-:Y:S02]  /*2d10*/  IMAD.MOV.U32 R60, RZ, RZ, R9.reuse ;  /* 0x000000ffff3c7224 */ /* 0x100fe400078e0009 */
[----:B------:R-:W-:Y:S01]  /*2d20*/  IMAD.MOV.U32 R61, RZ, RZ, R138 ;  /* 0x000000ffff3d7224 */ /* 0x000fe200078e008a */
[----:B------:R-:W-:Y:S01]  /*2d30*/  PRMT R9, RZ, 0x7610, R9 ;  /* 0x00007610ff097816 */ /* 0x000fe20000000009 */
[C---:B------:R-:W-:Y:S01]  /*2d40*/  IMAD.WIDE R150, R109.reuse, 0x2, R64 ;  /* 0x000000026d967825 */ /* 0x040fe200078e0240 */
[----:B0-----:R-:W-:Y:S01]  /*2d50*/  PRMT R38, RZ, 0x7610, R38 ;  /* 0x00007610ff267816 */ /* 0x001fe20000000026 */
[----:B------:R0:W4:Y:S01]  /*2d60*/  @!P0 LDG.E.U16 R11, [R148.64] ;  /* 0x00000006940b8981 */ /* 0x000122000c1e1500 */
[----:B------:R-:W-:Y:S01]  /*2d70*/  PRMT R156, RZ, 0x7610, R156 ;  /* 0x00007610ff9c7816 */ /* 0x000fe2000000009c */
[C---:B------:R-:W-:Y:S01]  /*2d80*/  IMAD.WIDE R152, R109.reuse, 0x2, R66 ;  /* 0x000000026d987825 */ /* 0x040fe200078e0242 */
[----:B-1----:R-:W-:Y:S01]  /*2d90*/  PRMT R40, RZ, 0x7610, R40 ;  /* 0x00007610ff287816 */ /* 0x002fe20000000028 */
[----:B------:R1:W4:Y:S01]  /*2da0*/  @!P0 LDG.E.U16 R13, [R42.64] ;  /* 0x000000062a0d8981 */ /* 0x000322000c1e1500 */
[----:B------:R-:W-:Y:S01]  /*2db0*/  PRMT R17, RZ, 0x7610, R17 ;  /* 0x00007610ff117816 */ /* 0x000fe20000000011 */
[C---:B------:R-:W-:Y:S01]  /*2dc0*/  IMAD.WIDE R146, R109.reuse, 0x2, R60 ;  /* 0x000000026d927825 */ /* 0x040fe200078e023c */
[----:B------:R-:W-:Y:S01]  /*2dd0*/  PRMT R15, RZ, 0x7610, R15 ;  /* 0x00007610ff0f7816 */ /* 0x000fe2000000000f */
[----:B------:R1:W4:Y:S02]  /*2de0*/  @!P0 LDG.E.U16 R38, [R150.64] ;  /* 0x0000000696268981 */ /* 0x000324000c1e1500 */
[C---:B0-----:R-:W-:Y:S01]  /*2df0*/  IMAD.WIDE R148, R109.reuse, 0x2, R70 ;  /* 0x000000026d947825 */ /* 0x041fe200078e0246 */
[----:B------:R-:W-:Y:S01]  /*2e00*/  PRMT R154, RZ, 0x7610, R154 ;  /* 0x00007610ff9a7816 */ /* 0x000fe2000000009a */
[----:B------:R0:W4:Y:S02]  /*2e10*/  @!P0 LDG.E.U16 R9, [R152.64] ;  /* 0x0000000698098981 */ /* 0x000124000c1e1500 */
[C---:B-1----:R-:W-:Y:S01]  /*2e20*/  IMAD.WIDE R42, R109.reuse, 0x2, R68 ;  /* 0x000000026d2a7825 */ /* 0x042fe200078e0244 */
[----:B------:R-:W-:Y:S01]  /*2e30*/  PRMT R158, RZ, 0x7610, R158 ;  /* 0x00007610ff9e7816 */ /* 0x000fe2000000009e */
[----:B------:R1:W4:Y:S01]  /*2e40*/  @!P0 LDG.E.U16 R40, [R146.64] ;  /* 0x0000000692288981 */ /* 0x000322000c1e1500 */
[----:B------:R-:W-:Y:S01]  /*2e50*/  PRMT R19, RZ, 0x7610, R19 ;  /* 0x00007610ff137816 */ /* 0x000fe20000000013 */
[C---:B------:R-:W-:Y:S01]  /*2e60*/  IMAD.WIDE R150, R109.reuse, 0x2, R72 ;  /* 0x000000026d967825 */ /* 0x040fe200078e0248 */
[----:B------:R-:W-:Y:S01]  /*2e70*/  PRMT R160, RZ, 0x7610, R160 ;  /* 0x00007610ffa07816 */ /* 0x000fe200000000a0 */
[----:B------:R1:W4:Y:S02]  /*2e80*/  @!P0 LDG.E.U16 R156, [R148.64] ;  /* 0x00000006949c8981 */ /* 0x000324000c1e1500 */
[----:B0-----:R-:W-:-:S02]  /*2e90*/  IMAD.WIDE R152, R109, 0x2, R74 ;  /* 0x000000026d987825 */ /* 0x001fc400078e024a */
[----:B------:R0:W4:Y:S02]  /*2ea0*/  @!P0 LDG.E.U16 R17, [R42.64] ;  /* 0x000000062a118981 */ /* 0x000124000c1e1500 */
[C---:B-1----:R-:W-:Y:S01]  /*2eb0*/  IMAD.WIDE R146, R109.reuse, 0x2, R76 ;  /* 0x000000026d927825 */ /* 0x042fe200078e024c */
[----:B------:R-:W-:Y:S01]  /*2ec0*/  PRMT R25, RZ, 0x7610, R25 ;  /* 0x00007610ff197816 */ /* 0x000fe20000000019 */
[----:B------:R1:W4:Y:S02]  /*2ed0*/  @!P0 LDG.E.U16 R15, [R150.64] ;  /* 0x00000006960f8981 */ /* 0x000324000c1e1500 */
[C---:B------:R-:W-:Y:S01]  /*2ee0*/  IMAD.WIDE R148, R109.reuse, 0x2, R80 ;  /* 0x000000026d947825 */ /* 0x040fe200078e0250 */
[----:B------:R-:W-:Y:S01]  /*2ef0*/  PRMT R162, RZ, 0x7610, R162 ;  /* 0x00007610ffa27816 */ /* 0x000fe200000000a2 */
[----:B------:R1:W4:Y:S02]  /*2f00*/  @!P0 LDG.E.U16 R154, [R152.64] ;  /* 0x00000006989a8981 */ /* 0x000324000c1e1500 */
[C---:B0-----:R-:W-:Y:S01]  /*2f10*/  IMAD.WIDE R42, R109.reuse, 0x2, R78 ;  /* 0x000000026d2a7825 */ /* 0x041fe200078e024e */
[----:B------:R-:W-:Y:S01]  /*2f20*/  PRMT R27, RZ, 0x7610, R27 ;  /* 0x00007610ff1b7816 */ /* 0x000fe2000000001b */
[----:B------:R0:W4:Y:S01]  /*2f30*/  @!P0 LDG.E.U16 R158, [R146.64] ;  /* 0x00000006929e8981 */ /* 0x000122000c1e1500 */
[----:B------:R-:W-:Y:S01]  /*2f40*/  PRMT R164, RZ, 0x7610, R164 ;  /* 0x00007610ffa47816 */ /* 0x000fe200000000a4 */
[C---:B-1----:R-:W-:Y:S01]  /*2f50*/  IMAD.WIDE R150, R109.reuse, 0x2, R82 ;  /* 0x000000026d967825 */ /* 0x042fe200078e0252 */
[----:B------:R-:W-:Y:S01]  /*2f60*/  PRMT R37, RZ, 0x7610, R37 ;  /* 0x00007610ff257816 */ /* 0x000fe20000000025 */
[----:B------:R1:W4:Y:S02]  /*2f70*/  @!P0 LDG.E.U16 R19, [R148.64] ;  /* 0x0000000694138981 */ /* 0x000324000c1e1500 */
[----:B------:R-:W-:-:S02]  /*2f80*/  IMAD.WIDE R152, R109, 0x2, R88 ;  /* 0x000000026d987825 */ /* 0x000fc400078e0258 */
[----:B------:R1:W4:Y:S02]  /*2f90*/  @!P0 LDG.E.U16 R160, [R42.64] ;  /* 0x000000062aa08981 */ /* 0x000324000c1e1500 */
[C---:B0-----:R-:W-:Y:S01]  /*2fa0*/  IMAD.WIDE R146, R109.reuse, 0x2, R84 ;  /* 0x000000026d927825 */ /* 0x041fe200078e0254 */
[----:B------:R-:W-:Y:S01]  /*2fb0*/  PRMT R166, RZ, 0x7610, R166 ;  /* 0x00007610ffa67816 */ /* 0x000fe200000000a6 */
[----:B------:R0:W4:Y:S02]  /*2fc0*/  @!P0 LDG.E.U16 R25, [R150.64] ;  /* 0x0000000696198981 */ /* 0x000124000c1e1500 */
[C---:B-1----:R-:W-:Y:S01]  /*2fd0*/  IMAD.WIDE R148, R109.reuse, 0x2, R86 ;  /* 0x000000026d947825 */ /* 0x042fe200078e0256 */
[----:B------:R-:W-:Y:S01]  /*2fe0*/  PRMT R39, RZ, 0x7610, R39 ;  /* 0x00007610ff277816 */ /* 0x000fe20000000027 */
[----:B------:R1:W4:Y:S02]  /*2ff0*/  @!P0 LDG.E.U16 R162, [R146.64] ;  /* 0x0000000692a28981 */ /* 0x000324000c1e1500 */
[----:B------:R-:W-:-:S02]  /*3000*/  IMAD.WIDE R42, R109, 0x2, R90 ;  /* 0x000000026d2a7825 */ /* 0x000fc400078e025a */
[----:B------:R1:W4:Y:S02]  /*3010*/  @!P0 LDG.E.U16 R27, [R152.64] ;  /* 0x00000006981b8981 */ /* 0x000324000c1e1500 */
[C---:B0-----:R-:W-:Y:S02]  /*3020*/  IMAD.WIDE R150, R109.reuse, 0x2, R94 ;  /* 0x000000026d967825 */ /* 0x041fe400078e025e */
[----:B------:R0:W4:Y:S02]  /*3030*/  @!P0 LDG.E.U16 R164, [R148.64] ;  /* 0x0000000694a48981 */ /* 0x000124000c1e1500 */
[C---:B-1----:R-:W-:Y:S02]  /*3040*/  IMAD.WIDE R146, R109.reuse, 0x2, R92 ;  /* 0x000000026d927825 */ /* 0x042fe400078e025c */
[----:B------:R1:W4:Y:S01]  /*3050*/  @!P0 LDG.E.U16 R37, [R42.64] ;  /* 0x000000062a258981 */ /* 0x000322000c1e1500 */
[----:B------:R-:W-:Y:S02]  /*3060*/  PRMT R152, RZ, 0x7610, R152 ;  /* 0x00007610ff987816 */ /* 0x000fe40000000098 */
[----:B------:R-:W-:Y:S01]  /*3070*/  PRMT R153, RZ, 0x7610, R153 ;  /* 0x00007610ff997816 */ /* 0x000fe20000000099 */
[----:B------:R1:W4:Y:S01]  /*3080*/  @!P0 LDG.E.U16 R166, [R150.64] ;  /* 0x0000000696a68981 */ /* 0x000322000c1e1500 */
[----:B0-----:R-:W-:Y:S01]  /*3090*/  IMAD.WIDE R148, R109, 0x2, R96 ;  /* 0x000000026d947825 */ /* 0x001fe200078e0260 */
[----:B------:R-:W-:-:S02]  /*30a0*/  PRMT R168, RZ, 0x7610, R168 ;  /* 0x00007610ffa87816 */ /* 0x000fc400000000a8 */
[----:B------:R0:W4:Y:S01]  /*30b0*/  @!P0 LDG.E.U16 R39, [R146.64] ;  /* 0x0000000692278981 */ /* 0x000122000c1e1500 */
[----:B-1----:R-:W-:-:S03]  /*30c0*/  IMAD.WIDE R42, R109, 0x2, R98 ;  /* 0x000000026d2a7825 */ /* 0x002fc600078e0262 */
[----:B------:R1:W4:Y:S01]  /*30d0*/  @!P0 LDG.E.U16 R152, [R148.64] ;  /* 0x0000000694988981 */ /* 0x000322000c1e1500 */
[----:B------:R-:W-:-:S03]  /*30e0*/  PRMT R150, RZ, 0x7610, R150 ;  /* 0x00007610ff967816 */ /* 0x000fc60000000096 */
[----:B------:R1:W4:Y:S01]  /*30f0*/  @!P0 LDG.E.U16 R153, [R42.64] ;  /* 0x000000062a998981 */ /* 0x000322000c1e1500 */
[----:B------:R-:W-:Y:S01]  /*3100*/  PRMT R151, RZ, 0x7610, R151 ;  /* 0x00007610ff977816 */ /* 0x000fe20000000097 */
[----:B0-----:R-:W-:-:S04]  /*3110*/  IMAD.WIDE R146, R109, 0x2, R130 ;  /* 0x000000026d927825 */ /* 0x001fc800078e0282 */
[C---:B-1----:R-:W-:Y:S01]  /*3120*/  IMAD.WIDE R148, R109.reuse, 0x2, R132 ;  /* 0x000000026d947825 */ /* 0x042fe200078e0284 */
[----:B------:R0:W4:Y:S03]  /*3130*/  @!P0 LDG.E.U16 R150, [R146.64] ;  /* 0x0000000692968981 */ /* 0x000126000c1e1500 */
[C---:B------:R-:W-:Y:S01]  /*3140*/  IMAD.WIDE R42, R109.reuse, 0x2, R134 ;  /* 0x000000026d2a7825 */ /* 0x040fe200078e0286 */
[----:B------:R1:W4:Y:S03]  /*3150*/  @!P0 LDG.E.U16 R151, [R148.64] ;  /* 0x0000000694978981 */ /* 0x000326000c1e1500 */
[----:B------:R-:W-:Y:S02]  /*3160*/  IMAD.MOV.U32 R138, RZ, RZ, R120 ;  /* 0x000000ffff8a7224 */ /* 0x000fe400078e0078 */
[----:B------:R-:W-:Y:S01]  /*3170*/  IMAD.MOV.U32 R140, RZ, RZ, R122 ;  /* 0x000000ffff8c7224 */ /* 0x000fe200078e007a */
[----:B------:R-:W-:Y:S01]  /*3180*/  PRMT R120, RZ, 0x7610, R120 ;  /* 0x00007610ff787816 */ /* 0x000fe20000000078 */
[----:B------:R1:W4:Y:S01]  /*3190*/  @!P0 LDG.E.U16 R168, [R42.64] ;  /* 0x000000062aa88981 */ /* 0x000322000c1e1500 */
[----:B0-----:R-:W-:Y:S01]  /*31a0*/  IMAD.WIDE R146, R109, 0x2, R138 ;  /* 0x000000026d927825 */ /* 0x001fe200078e028a */
[----:B------:R-:W-:-:S02]  /*31b0*/  PRMT R155, RZ, 0x7610, R155 ;  /* 0x00007610ff9b7816 */ /* 0x000fc4000000009b */
[----:B------:R-:W-:Y:S01]  /*31c0*/  PRMT R157, RZ, 0x7610, R157 ;  /* 0x00007610ff9d7816 */ /* 0x000fe2000000009d */
[C---:B-1----:R-:W-:Y:S01]  /*31d0*/  IMAD.WIDE R148, R109.reuse, 0x2, R140 ;  /* 0x000000026d947825 */ /* 0x042fe200078e028c */
[----:B------:R-:W4:Y:S03]  /*31e0*/  @!P0 LDG.E.U16 R120, [R146.64] ;  /* 0x0000000692788981 */ /* 0x000f26000c1e1500 */
[----:B------:R-:W-:Y:S01]  /*31f0*/  IMAD.WIDE R42, R109, 0x2, R136 ;  /* 0x000000026d2a7825 */ /* 0x000fe200078e0288 */
[----:B------:R-:W4:Y:S04]  /*3200*/  @!P0 LDG.E.U16 R155, [R148.64] ;  /* 0x00000006949b8981 */ /* 0x000f28000c1e1500 */
[----:B------:R-:W4:Y:S04]  /*3210*/  @!P0 LDG.E.U16 R157, [R42.64] ;  /* 0x000000062a9d8981 */ /* 0x000f28000c1e1500 */
[----:B--2---:R-:W-:Y:S04]  /*3220*/  STS.U16 [R107+0x4000], R4 ;  /* 0x004000046b007388 */ /* 0x004fe80000000400 */
[----:B---3--:R-:W-:Y:S04]  /*3230*/  STS.U16 [R107+0x4200], R6 ;  /* 0x004200066b007388 */ /* 0x008fe80000000400 */
[----:B-----5:R-:W-:Y:S04]  /*3240*/  STS.U16 [R107+0x4400], R8 ;  /* 0x004400086b007388 */ /* 0x020fe80000000400 */
[----:B------:R-:W-:Y:S04]  /*3250*/  STS.U16 [R107+0x4600], R12 ;  /* 0x0046000c6b007388 */ /* 0x000fe80000000400 */
[----:B------:R-:W-:Y:S04]  /*3260*/  STS.U16 [R107+0x4800], R10 ;  /* 0x0048000a6b007388 */ /* 0x000fe80000000400 */
[----:B------:R-:W-:Y:S04]  /*3270*/  STS.U16 [R107+0x4a00], R18 ;  /* 0x004a00126b007388 */ /* 0x000fe80000000400 */
[----:B------:R-:W-:Y:S04]  /*3280*/  STS.U16 [R107+0x4c00], R16 ;  /* 0x004c00106b007388 */ /* 0x000fe80000000400 */
[----:B------:R-:W-:Y:S04]  /*3290*/  STS.U16 [R107+0x4e00], R14 ;  /* 0x004e000e6b007388 */ /* 0x000fe80000000400 */
[----:B----4-:R-:W-:Y:S04]  /*32a0*/  STS.U16 [R107+0x800], R24 ;  /* 0x000800186b007388 */ /* 0x010fe80000000400 */
[----:B------:R-:W-:Y:S04]  /*32b0*/  STS.U16 [R107], R36 ;  /* 0x000000246b007388 */ /* 0x000fe80000000400 */
[----:B------:R-:W-:Y:S04]  /*32c0*/  STS.U16 [R107+0x400], R26 ;  /* 0x0004001a6b007388 */ /* 0x000fe80000000400 */
        /* <DEDUP_REMOVED lines=29> */
[----:B------:R-:W-:Y:S06]  /*34a0*/  BAR.SYNC.DEFER_BLOCKING 0x0 ;  /* 0x0000000000007b1d */ /* 0x000fec0000010000 */
[----:B------:R-:W-:Y:S04]  /*34b0*/  LDSM.16.MT88.4 R40, [R110+0x4000] ;  /* 0x004000006e28783b */ /* 0x000fe80000004200 */
[----:B------:R-:W0:Y:S04]  /*34c0*/  LDSM.16.M88.4 R16, [R108] ;  /* 0x000000006c10783b */ /* 0x000e280000000200 */
[----:B------:R-:W1:Y:S04]  /*34d0*/  LDSM.16.M88.4 R12, [R108+0x2000] ;  /* 0x002000006c0c783b */ /* 0x000e680000000200 */
[----:B------:R-:W2:Y:S04]  /*34e0*/  LDSM.16.MT88.4 R4, [R116+0x4000] ;  /* 0x004000007404783b */ /* 0x000ea80000004200 */
[----:B------:R-:W3:Y:S04]  /*34f0*/  LDSM.16.MT88.4 R24, [R110+0x4400] ;  /* 0x004400006e18783b */ /* 0x000ee80000004200 */
[----:B------:R-:W-:Y:S01]  /*3500*/  LDSM.16.M88.4 R8, [R114+0x2000] ;  /* 0x002000007208783b */ /* 0x000fe20000000200 */
[C---:B0-----:R-:W-:Y:S03]  /*3510*/  HMMA.16816.F32 R36, R40.reuse, R16, R20 ;  /* 0x000000102824723c */ /* 0x041fe60000001814 */
[----:B------:R-:W0:Y:S05]  /*3520*/  LDSM.16.MT88.4 R20, [R116+0x4400] ;  /* 0x004400007414783b */ /* 0x000e2a0000004200 */
[----:B-1----:R-:W-:Y:S01]  /*3530*/  HMMA.16816.F32 R40, R40, R12, R28 ;  /* 0x0000000c2828723c */ /* 0x002fe2000000181c */
[----:B------:R-:W-:Y:S07]  /*3540*/  LDSM.16.MT88.4 R28, [R110+0x4800] ;  /* 0x004800006e1c783b */ /* 0x000fee0000004200 */
[C---:B--2---:R-:W-:Y:S08]  /*3550*/  HMMA.16816.F32 R32, R4.reuse, R16, R32 ;  /* 0x000000100420723c */ /* 0x044ff00000001820 */
[----:B------:R-:W-:Y:S01]  /*3560*/  HMMA.16816.F32 R44, R4, R12, R44 ;  /* 0x0000000c042c723c */ /* 0x000fe2000000182c */
[----:B------:R-:W1:Y:S07]  /*3570*/  LDSM.16.M88.4 R4, [R114] ;  /* 0x000000007204783b */ /* 0x000e6e0000000200 */
[C---:B---3--:R-:W-:Y:S08]  /*3580*/  HMMA.16816.F32 R36, R24.reuse, R18, R36 ;  /* 0x000000121824723c */ /* 0x048ff00000001824 */
[----:B------:R-:W-:Y:S01]  /*3590*/  HMMA.16816.F32 R40, R24, R14, R40 ;  /* 0x0000000e1828723c */ /* 0x000fe20000001828 */
[----:B------:R-:W2:Y:S07]  /*35a0*/  LDSM.16.MT88.4 R24, [R116+0x4800] ;  /* 0x004800007418783b */ /* 0x000eae0000004200 */
[C---:B0-----:R-:W-:Y:S01]  /*35b0*/  HMMA.16816.F32 R32, R20.reuse, R18, R32 ;  /* 0x000000121420723c */ /* 0x041fe20000001820 */
[----:B------:R-:W-:Y:S07]  /*35c0*/  LDSM.16.MT88.4 R16, [R116+0x4c00] ;  /* 0x004c00007410783b */ /* 0x000fee0000004200 */
[----:B------:R-:W-:Y:S01]  /*35d0*/  HMMA.16816.F32 R44, R20, R14, R44 ;  /* 0x0000000e142c723c */ /* 0x000fe2000000182c */
[----:B------:R-:W0:Y:S07]  /*35e0*/  LDSM.16.MT88.4 R12, [R110+0x4c00] ;  /* 0x004c00006e0c783b */ /* 0x000e2e0000004200 */
[C---:B-1----:R-:W-:Y:S08]  /*35f0*/  HMMA.16816.F32 R36, R28.reuse, R4, R36 ;  /* 0x000000041c24723c */ /* 0x042ff00000001824 */
[----:B------:R-:W-:Y:S08]  /*3600*/  HMMA.16816.F32 R28, R28, R8, R40 ;  /* 0x000000081c1c723c */ /* 0x000ff00000001828 */
[C---:B--2---:R-:W-:Y:S08]  /*3610*/  HMMA.16816.F32 R32, R24.reuse, R4, R32 ;  /* 0x000000041820723c */ /* 0x044ff00000001820 */
[----:B------:R-:W-:Y:S01]  /*3620*/  HMMA.16816.F32 R44, R24, R8, R44 ;  /* 0x00000008182c723c */ /* 0x000fe2000000182c */
[----:B------:R-:W-:-:S04]  /*3630*/  IADD3 R118, R118, -0x1, RZ ;  /* 0xffffffff76767810 */ /* 0x000fc80007ffe0ff */
[----:B------:R-:W-:Y:S01]  /*3640*/  ISETP.NE.U32.AND P0, PT, R118, RZ, PT ;  /* 0x000000ff7600720c */ /* 0x000fe20003f05070 */
[C---:B------:R-:W-:Y:S01]  /*3650*/  IMAD.WIDE R138, R127.reuse, 0x2, R138 ;  /* 0x000000027f8a7825 */ /* 0x040fe200078e028a */
[----:B------:R-:W-:Y:S01]  /*3660*/  UIADD3 UR4, UR4, -0x40, URZ ;  /* 0xffffffc004047890 */ /* 0x000fe2000fffe03f */
[----:B0-----:R-:W-:Y:S02]  /*3670*/  HMMA.16816.F32 R20, R12, R6, R36 ;  /* 0x000000060c14723c */ /* 0x001fe40000001824 */
[----:B------:R-:W-:-:S04]  /*3680*/  IMAD.WIDE R140, R127, 0x2, R140 ;  /* 0x000000027f8c7825 */ /* 0x000fc800078e028c */
[C---:B------:R-:W-:Y:S02]  /*3690*/  IMAD.WIDE R58, R127.reuse, 0x2, R58 ;  /* 0x000000027f3a7825 */ /* 0x040fe400078e023a */
[----:B------:R-:W-:Y:S02]  /*36a0*/  HMMA.16816.F32 R28, R12, R10, R28 ;  /* 0x0000000a0c1c723c */ /* 0x000fe4000000181c */
[----:B------:R-:W-:-:S04]  /*36b0*/  IMAD.WIDE R60, R127, 0x2, R60 ;  /* 0x000000027f3c7825 */ /* 0x000fc800078e023c */
[----:B------:R-:W-:Y:S02]  /*36c0*/  IMAD.MOV.U32 R120, RZ, RZ, R138 ;  /* 0x000000ffff787224 */ /* 0x000fe400078e008a */
[----:B------:R-:W-:Y:S01]  /*36d0*/  HMMA.16816.F32 R32, R16, R6, R32 ;  /* 0x000000061020723c */ /* 0x000fe20000001820 */
[----:B------:R-:W-:Y:S02]  /*36e0*/  IMAD.MOV.U32 R122, RZ, RZ, R140 ;  /* 0x000000ffff7a7224 */ /* 0x000fe400078e008c */
[----:B------:R-:W-:-:S05]  /*36f0*/  IMAD.WIDE R136, R127, 0x2, R136 ;  /* 0x000000027f887825 */ /* 0x000fca00078e0288 */
[----:B------:R-:W-:Y:S01]  /*3700*/  HMMA.16816.F32 R44, R16, R10, R44 ;  /* 0x0000000a102c723c */ /* 0x000fe2000000182c */
[----:B------:R-:W-:-:S04]  /*3710*/  IMAD.WIDE R134, R127, 0x2, R134 ;  /* 0x000000027f867825 */ /* 0x000fc800078e0286 */
        /* <DEDUP_REMOVED lines=18> */
[----:B------:R-:W-:Y:S02]  /*3840*/  IMAD.MOV.U32 R13, RZ, RZ, R58 ;  /* 0x000000ffff0d7224 */ /* 0x000fe400078e003a */
[----:B------:R-:W-:Y:S02]  /*3850*/  IMAD.MOV.U32 R140, RZ, RZ, R59 ;  /* 0x000000ffff8c7224 */ /* 0x000fe400078e003b */
[----:B------:R-:W-:-:S04]  /*3860*/  IMAD.WIDE R62, R127, 0x2, R62 ;  /* 0x000000027f3e7825 */ /* 0x000fc800078e023e */
[----:B------:R-:W-:Y:S02]  /*3870*/  IMAD.MOV.U32 R9, RZ, RZ, R60 ;  /* 0x000000ffff097224 */ /* 0x000fe400078e003c */
[----:B------:R-:W-:Y:S02]  /*3880*/  IMAD.MOV.U32 R138, RZ, RZ, R61 ;  /* 0x000000ffff8a7224 */ /* 0x000fe400078e003d */
[----:B------:R-:W-:-:S04]  /*3890*/  IMAD.WIDE R64, R127, 0x2, R64 ;  /* 0x000000027f407825 */ /* 0x000fc800078e0240 */
[----:B------:R-:W-:-:S04]  /*38a0*/  IMAD.WIDE R66, R127, 0x2, R66 ;  /* 0x000000027f427825 */ /* 0x000fc800078e0242 */
[----:B------:R-:W-:-:S04]  /*38b0*/  IMAD.WIDE R48, R127, 0x2, R48 ;  /* 0x000000027f307825 */ /* 0x000fc800078e0230 */
[----:B------:R-:W-:-:S04]  /*38c0*/  IMAD.WIDE R50, R127, 0x2, R50 ;  /* 0x000000027f327825 */ /* 0x000fc800078e0232 */
[----:B------:R-:W-:-:S04]  /*38d0*/  IMAD.WIDE R52, R127, 0x2, R52 ;  /* 0x000000027f347825 */ /* 0x000fc800078e0234 */
[----:B------:R-:W-:-:S04]  /*38e0*/  IMAD.WIDE R54, R127, 0x2, R54 ;  /* 0x000000027f367825 */ /* 0x000fc800078e0236 */
[----:B------:R-:W-:-:S04]  /*38f0*/  IMAD.WIDE R56, R127, 0x2, R56 ;  /* 0x000000027f387825 */ /* 0x000fc800078e0238 */
[----:B------:R-:W-:Y:S01]  /*3900*/  IMAD.WIDE R2, R129, 0x2, R2 ;  /* 0x0000000281027825 */ /* 0x000fe200078e0202 */
[----:B------:R-:W-:Y:S05]  /*3910*/  @P0 BRA `(.L_x_2) ;  /* 0xfffff08000000947 */ /* 0x000fea000383ffff */
[----:B------:R-:W-:Y:S02]  /*3920*/  F2FP.PACK_AB R35, R47, R35 ;  /* 0x000000232f23723e */ /* 0x000fe400000000ff */
[----:B------:R-:W-:Y:S02]  /*3930*/  F2FP.PACK_AB R34, R46, R34 ;  /* 0x000000222e22723e */ /* 0x000fe400000000ff */
[----:B------:R-:W-:Y:S02]  /*3940*/  F2FP.PACK_AB R33, R45, R33 ;  /* 0x000000212d21723e */ /* 0x000fe400000000ff */
[----:B------:R-:W-:Y:S02]  /*3950*/  F2FP.PACK_AB R32, R44, R32 ;  /* 0x000000202c20723e */ /* 0x000fe400000000ff */
[----:B------:R-:W-:Y:S02]  /*3960*/  F2FP.PACK_AB R23, R31, R23 ;  /* 0x000000171f17723e */ /* 0x000fe400000000ff */
[----:B------:R-:W-:-:S02]  /*3970*/  F2FP.PACK_AB R22, R30, R22 ;  /* 0x000000161e16723e */ /* 0x000fc400000000ff */
[----:B------:R-:W-:Y:S02]  /*3980*/  F2FP.PACK_AB R21, R29, R21 ;  /* 0x000000151d15723e */ /* 0x000fe400000000ff */
[----:B------:R-:W-:Y:S02]  /*3990*/  F2FP.PACK_AB R20, R28, R20 ;  /* 0x000000141c14723e */ /* 0x000fe400000000ff */
.L_x_1:
[----:B------:R-:W-:Y:S01]  /*39a0*/  BAR.SYNC.DEFER_BLOCKING 0x0 ;  /* 0x0000000000007b1d */ /* 0x000fe20000010000 */
[----:B------:R-:W-:Y:S02]  /*39b0*/  LOP3.LUT R106, R106, 0x60, RZ, 0xc0, !PT ;  /* 0x000000606a6a7812 */ /* 0x000fe400078ec0ff */
[C---:B------:R-:W-:Y:S01]  /*39c0*/  LOP3.LUT R2, R0.reuse, 0x1c, RZ, 0xc0, !PT ;  /* 0x0000001c00027812 */ /* 0x040fe200078ec0ff */
[----:B------:R-:W-:Y:S01]  /*39d0*/  IMAD.SHL.U32 R0, R0, 0x100, RZ ;  /* 0x0000010000007824 */ /* 0x000fe200078e00ff */
[----:B------:R-:W-:Y:S01]  /*39e0*/  SHF.R.U32.HI R101, RZ, 0x1, R101 ;  /* 0x00000001ff657819 */ /* 0x000fe20000011665 */
[----:B------:R-:W-:Y:S01]  /*39f0*/  IMAD R103, R103, 0x8, R106 ;  /* 0x0000000867677824 */ /* 0x000fe200078e026a */
[C---:B------:R-:W-:Y:S01]  /*3a00*/  ISETP.GE.AND P0, PT, R100.reuse, c[0x0][0x178], PT ;  /* 0x00005e0064007a0c */ /* 0x040fe20003f06270 */
[----:B------:R-:W-:Y:S01]  /*3a10*/  IMAD R100, R100, c[0x0][0x194], RZ ;  /* 0x0000650064647a24 */ /* 0x000fe200078e02ff */
[----:B------:R-:W-:Y:S01]  /*3a20*/  LOP3.LUT R3, R0, 0x1800, RZ, 0xc0, !PT ;  /* 0x0000180000037812 */ /* 0x000fe200078ec0ff */
[----:B------:R-:W-:Y:S01]  /*3a30*/  IMAD.IADD R2, R2, 0x1, R103 ;  /* 0x0000000102027824 */ /* 0x000fe200078e0267 */
[----:B------:R-:W-:-:S02]  /*3a40*/  LOP3.LUT R0, R105, R102, RZ, 0xfc, !PT ;  /* 0x0000006669007212 */ /* 0x000fc400078efcff */
[----:B------:R-:W-:Y:S01]  /*3a50*/  LEA R39, P1, R100, c[0x0][0x170], 0x1 ;  /* 0x00005c0064277a11 */ /* 0x000fe200078208ff */
[----:B------:R-:W-:Y:S01]  /*3a60*/  IMAD R104, R104, 0x4, R3 ;  /* 0x0000000468687824 */ /* 0x000fe200078e0203 */
[C---:B------:R-:W-:Y:S02]  /*3a70*/  LOP3.LUT R3, R2.reuse, 0x20, RZ, 0x3c, !PT ;  /* 0x0000002002037812 */ /* 0x040fe400078e3cff */
[C---:B------:R-:W-:Y:S02]  /*3a80*/  LOP3.LUT R5, R2.reuse, 0x40, RZ, 0x3c, !PT ;  /* 0x0000004002057812 */ /* 0x040fe400078e3cff */
[----:B------:R-:W-:Y:S02]  /*3a90*/  LOP3.LUT R6, R2, 0x60, RZ, 0x3c, !PT ;  /* 0x0000006002067812 */ /* 0x000fe400078e3cff */
[----:B------:R-:W-:Y:S02]  /*3aa0*/  LOP3.LUT R101, R104, R101, RZ, 0x3c, !PT ;  /* 0x0000006568657212 */ /* 0x000fe400078e3cff */
[----:B------:R-:W-:Y:S01]  /*3ab0*/  ISETP.LT.AND P2, PT, R0, c[0x0][0x17c], !P0 ;  /* 0x00005f0000007a0c */ /* 0x000fe20004741270 */
[----:B------:R0:W-:Y:S01]  /*3ac0*/  STS [R2], R20 ;  /* 0x0000001402007388 */ /* 0x0001e20000000800 */
[----:B------:R-:W-:-:S02]  /*3ad0*/  LEA.HI.X.SX32 R41, R100, c[0x0][0x174], 0x1, P1 ;  /* 0x00005d0064297a11 */ /* 0x000fc400008f0eff */
[C-C-:B------:R-:W-:Y:S01]  /*3ae0*/  LOP3.LUT R4, R105.reuse, 0x70, R102.reuse, 0xfe, !PT ;  /* 0x0000007069047812 */ /* 0x140fe200078efe66 */
[----:B------:R1:W-:Y:S01]  /*3af0*/  STS [R2+0x80], R21 ;  /* 0x0000801502007388 */ /* 0x0003e20000000800 */
[C-C-:B------:R-:W-:Y:S02]  /*3b00*/  LOP3.LUT R15, R105.reuse, 0x68, R102.reuse, 0xfe, !PT ;  /* 0x00000068690f7812 */ /* 0x140fe400078efe66 */
[C-C-:B------:R-:W-:Y:S01]  /*3b10*/  LOP3.LUT R13, R105.reuse, 0x60, R102.reuse, 0xfe, !PT ;  /* 0x00000060690d7812 */ /* 0x140fe200078efe66 */
[----:B------:R-:W-:Y:S01]  /*3b20*/  STS [R3+0x800], R22 ;  /* 0x0008001603007388 */ /* 0x000fe20000000800 */
[C-C-:B------:R-:W-:Y:S01]  /*3b30*/  LOP3.LUT R12, R105.reuse, 0x58, R102.reuse, 0xfe, !PT ;  /* 0x00000058690c7812 */ /* 0x140fe200078efe66 */
[----:B0-----:R-:W-:Y:S01]  /*3b40*/  IMAD R20, R0, c[0x0][0x198], RZ ;  /* 0x0000660000147a24 */ /* 0x001fe200078e02ff */
[C-C-:B------:R-:W-:Y:S01]  /*3b50*/  LOP3.LUT R16, R105.reuse, 0x50, R102.reuse, 0xfe, !PT ;  /* 0x0000005069107812 */ /* 0x140fe200078efe66 */
[----:B------:R0:W-:Y:S01]  /*3b60*/  STS [R3+0x880], R23 ;  /* 0x0008801703007388 */ /* 0x0001e20000000800 */
[----:B------:R-:W-:-:S02]  /*3b70*/  LOP3.LUT R17, R105, 0x48, R102, 0xfe, !PT ;  /* 0x0000004869117812 */ /* 0x000fc400078efe66 */
[C---:B-1----:R-:W-:Y:S01]  /*3b80*/  LEA R2, P1, R20.reuse, R39, 0x1 ;  /* 0x0000002714027211 */ /* 0x042fe200078208ff */
[----:B------:R-:W-:Y:S01]  /*3b90*/  STS [R5+0x1000], R32 ;  /* 0x0010002005007388 */ /* 0x000fe20000000800 */
[C-C-:B------:R-:W-:Y:S02]  /*3ba0*/  LOP3.LUT R18, R105.reuse, 0x40, R102.reuse, 0xfe, !PT ;  /* 0x0000004069127812 */ /* 0x140fe400078efe66 */
[C-C-:B------:R-:W-:Y:S01]  /*3bb0*/  LOP3.LUT R14, R105.reuse, 0x78, R102.reuse, 0xfe, !PT ;  /* 0x00000078690e7812 */ /* 0x140fe200078efe66 */
[----:B------:R1:W-:Y:S01]  /*3bc0*/  STS [R5+0x1080], R33 ;  /* 0x0010802105007388 */ /* 0x0003e20000000800 */
[C-C-:B------:R-:W-:Y:S02]  /*3bd0*/  LOP3.LUT R19, R105.reuse, 0x38, R102.reuse, 0xfe, !PT ;  /* 0x0000003869137812 */ /* 0x140fe400078efe66 */
[----:B0-----:R-:W-:Y:S01]  /*3be0*/  LEA.HI.X.SX32 R3, R20, R41, 0x1, P1 ;  /* 0x0000002914037211 */ /* 0x001fe200008f0eff */
[----:B------:R-:W-:Y:S01]  /*3bf0*/  STS [R6+0x1800], R34 ;  /* 0x0018002206007388 */ /* 0x000fe20000000800 */
[----:B------:R-:W-:-:S02]  /*3c00*/  LOP3.LUT R11, R105, 0x30, R102, 0xfe, !PT ;  /* 0x00000030690b7812 */ /* 0x000fc400078efe66 */
[C-C-:B------:R-:W-:Y:S01]  /*3c10*/  LOP3.LUT R0, R105.reuse, 0x28, R102.reuse, 0xfe, !PT ;  /* 0x0000002869007812 */ /* 0x140fe200078efe66 */
[----:B------:R0:W-:Y:S01]  /*3c20*/  STS [R6+0x1880], R35 ;  /* 0x0018802306007388 */ /* 0x0001e20000000800 */
[C-C-:B------:R-:W-:Y:S02]  /*3c30*/  LOP3.LUT R8, R105.reuse, 0x20, R102.reuse, 0xfe, !PT ;  /* 0x0000002069087812 */ /* 0x140fe400078efe66 */
[--C-:B-1----:R-:W-:Y:S01]  /*3c40*/  LOP3.LUT R5, R105, 0x8, R102.reuse, 0xfe, !PT ;  /* 0x0000000869057812 */ /* 0x102fe200078efe66 */
[----:B------:R-:W-:Y:S01]  /*3c50*/  BAR.SYNC.DEFER_BLOCKING 0x0 ;  /* 0x0000000000007b1d */ /* 0x000fe20000010000 */
[----:B------:R-:W-:Y:S01]  /*3c60*/  ISETP.LT.AND P1, PT, R4, c[0x0][0x17c], !P0 ;  /* 0x00005f0004007a0c */ /* 0x000fe20004721270 */
[----:B------:R-:W-:Y:S01]  /*3c70*/  IMAD R21, R8, c[0x0][0x198], RZ ;  /* 0x0000660008157a24 */ /* 0x000fe200078e02ff */
[C---:B------:R-:W-:Y:S01]  /*3c80*/  ISETP.LT.AND P3, PT, R5.reuse, c[0x0][0x17c], !P0 ;  /* 0x00005f0005007a0c */ /* 0x040fe20004761270 */
[----:B------:R-:W-:Y:S01]  /*3c90*/  IMAD R7, R5, c[0x0][0x198], RZ ;  /* 0x0000660005077a24 */ /* 0x000fe200078e02ff */
[C-C-:B0-----:R-:W-:Y:S01]  /*3ca0*/  LOP3.LUT R6, R105.reuse, 0x18, R102.reuse, 0xfe, !PT ;  /* 0x0000001869067812 */ /* 0x141fe200078efe66 */
[----:B------:R-:W-:Y:S01]  /*3cb0*/  IMAD R22, R0, c[0x0][0x198], RZ ;  /* 0x0000660000167a24 */ /* 0x000fe200078e02ff */
[----:B------:R-:W-:-:S02]  /*3cc0*/  LOP3.LUT R102, R105, 0x10, R102, 0xfe, !PT ;  /* 0x0000001069667812 */ /* 0x000fc400078efe66 */
[C---:B------:R-:W-:Y:S01]  /*3cd0*/  LEA R4, P4, R7.reuse, R39, 0x1 ;  /* 0x0000002707047211 */ /* 0x040fe200078808ff */
[C---:B------:R-:W-:Y:S01]  /*3ce0*/  IMAD R9, R6.reuse, c[0x0][0x198], RZ ;  /* 0x0000660006097a24 */ /* 0x040fe200078e02ff */
[----:B------:R-:W-:Y:S02]  /*3cf0*/  ISETP.LT.AND P5, PT, R6, c[0x0][0x17c], !P0 ;  /* 0x00005f0006007a0c */ /* 0x000fe400047a1270 */
[----:B------:R-:W-:Y:S01]  /*3d00*/  LEA.HI.X.SX32 R5, R7, R41, 0x1, P4 ;  /* 0x0000002907057211 */ /* 0x000fe200020f0eff */
[----:B------:R-:W0:Y:S04]  /*3d10*/  LDS R25, [R101] ;  /* 0x0000000065197984 */ /* 0x000e280000000800 */
[----:B------:R-:W1:Y:S04]  /*3d20*/  LDS R23, [R101+0x100] ;  /* 0x0001000065177984 */ /* 0x000e680000000800 */
[----:B------:R-:W2:Y:S04]  /*3d30*/  LDS R27, [R101+0x200] ;  /* 0x00020000651b7984 */ /* 0x000ea80000000800 */
[----:B------:R-:W3:Y:S04]  /*3d40*/  LDS R29, [R101+0x300] ;  /* 0x00030000651d7984 */ /* 0x000ee80000000800 */
[----:B------:R-:W4:Y:S04]  /*3d50*/  LDS R31, [R101+0x400] ;  /* 0x00040000651f7984 */ /* 0x000f280000000800 */
[----:B------:R-:W5:Y:S04]  /*3d60*/  LDS R33, [R101+0x500] ;  /* 0x0005000065217984 */ /* 0x000f680000000800 */
[----:B------:R-:W4:Y:S04]  /*3d70*/  LDS R35, [R101+0x600] ;  /* 0x0006000065237984 */ /* 0x000f280000000800 */
[----:B------:R-:W5:Y:S04]  /*3d80*/  LDS R37, [R101+0x700] ;  /* 0x0007000065257984 */ /* 0x000f680000000800 */
[----:B0-----:R0:W-:Y:S01]  /*3d90*/  @P2 STG.E.U16 [R2.64], R25 ;  /* 0x0000001902002986 */ /* 0x0011e2000c101506 */
[C---:B------:R-:W-:Y:S01]  /*3da0*/  ISETP.LT.AND P2, PT, R102.reuse, c[0x0][0x17c], !P0 ;  /* 0x00005f0066007a0c */ /* 0x040fe20004741270 */
[----:B------:R-:W-:-:S02]  /*3db0*/  IMAD R102, R102, c[0x0][0x198], RZ ;  /* 0x0000660066667a24 */ /* 0x000fc400078e02ff */
[----:B-1----:R1:W-:Y:S01]  /*3dc0*/  @P3 STG.E.U16 [R4.64], R23 ;  /* 0x0000001704003986 */ /* 0x0023e2000c101506 */
[----:B------:R-:W-:Y:S02]  /*3dd0*/  ISETP.LT.AND P3, PT, R8, c[0x0][0x17c], !P0 ;  /* 0x00005f0008007a0c */ /* 0x000fe40004761270 */
[----:B------:R-:W-:-:S04]  /*3de0*/  LEA R6, P6, R102, R39, 0x1 ;  /* 0x0000002766067211 */ /* 0x000fc800078c08ff */
[----:B------:R-:W-:Y:S02]  /*3df0*/  LEA.HI.X.SX32 R7, R102, R41, 0x1, P6 ;  /* 0x0000002966077211 */ /* 0x000fe400030f0eff */
[-C--:B0-----:R-:W-:Y:S02]  /*3e00*/  LEA R2, P4, R9, R39.reuse, 0x1 ;  /* 0x0000002709027211 */ /* 0x081fe400078808ff */
[----:B------:R-:W-:Y:S01]  /*3e10*/  LEA R8, P6, R21, R39, 0x1 ;  /* 0x0000002715087211 */ /* 0x000fe200078c08ff */
[----:B--2---:R0:W-:Y:S01]  /*3e20*/  @P2 STG.E.U16 [R6.64], R27 ;  /* 0x0000001b06002986 */ /* 0x0041e2000c101506 */
[-C--:B------:R-:W-:Y:S02]  /*3e30*/  LEA.HI.X.SX32 R3, R9, R41.reuse, 0x1, P4 ;  /* 0x0000002909037211 */ /* 0x080fe400020f0eff */
[----:B------:R-:W-:Y:S01]  /*3e40*/  LEA.HI.X.SX32 R9, R21, R41, 0x1, P6 ;  /* 0x0000002915097211 */ /* 0x000fe200030f0eff */
[----:B------:R-:W-:Y:S01]  /*3e50*/  IMAD.MOV.U32 R21, RZ, RZ, c[0x0][0x198] ;  /* 0x00006600ff157624 */ /* 0x000fe200078e00ff */
[----:B------:R-:W-:Y:S01]  /*3e60*/  ISETP.LT.AND P2, PT, R0, c[0x0][0x17c], !P0 ;  /* 0x00005f0000007a0c */ /* 0x000fe20004741270 */
[----:B---3--:R2:W-:Y:S01]  /*3e70*/  @P5 STG.E.U16 [R2.64], R29 ;  /* 0x0000001d02005986 */ /* 0x0085e2000c101506 */
[C---:B------:R-:W-:Y:S01]  /*3e80*/  LEA R10, P4, R22.reuse, R39, 0x1 ;  /* 0x00000027160a7211 */ /* 0x040fe200078808ff */
[C---:B------:R-:W-:Y:S01]  /*3e90*/  IMAD R0, R11.reuse, c[0x0][0x198], RZ ;  /* 0x000066000b007a24 */ /* 0x040fe200078e02ff */
[----:B------:R-:W-:Y:S01]  /*3ea0*/  ISETP.LT.AND P5, PT, R11, c[0x0][0x17c], !P0 ;  /* 0x00005f000b007a0c */ /* 0x000fe200047a1270 */
[----:B----4-:R3:W-:Y:S01]  /*3eb0*/  @P3 STG.E.U16 [R8.64], R31 ;  /* 0x0000001f08003986 */ /* 0x0107e2000c101506 */
[C---:B------:R-:W-:Y:S01]  /*3ec0*/  ISETP.LT.AND P3, PT, R19.reuse, c[0x0][0x17c], !P0 ;  /* 0x00005f0013007a0c */ /* 0x040fe20004761270 */
[----:B------:R-:W-:Y:S01]  /*3ed0*/  IMAD R19, R19, c[0x0][0x198], RZ ;  /* 0x0000660013137a24 */ /* 0x000fe200078e02ff */
[----:B------:R-:W-:Y:S01]  /*3ee0*/  LEA.HI.X.SX32 R11, R22, R41, 0x1, P4 ;  /* 0x00000029160b7211 */ /* 0x000fe200020f0eff */
[----:B------:R-:W-:Y:S01]  /*3ef0*/  IMAD R20, R21, 0x40, R20 ;  /* 0x0000004015147824 */ /* 0x000fe200078e0214 */
[----:B-1----:R-:W-:-:S02]  /*3f00*/  LEA R4, P4, R0, R39, 0x1 ;  /* 0x0000002700047211 */ /* 0x002fc400078808ff */
[----:B0-----:R-:W-:Y:S01]  /*3f10*/  LEA R6, P6, R19, R39, 0x1 ;  /* 0x0000002713067211 */ /* 0x001fe200078c08ff */
[----:B-----5:R0:W-:Y:S01]  /*3f20*/  @P2 STG.E.U16 [R10.64], R33 ;  /* 0x000000210a002986 */ /* 0x0201e2000c101506 */
[-C--:B------:R-:W-:Y:S01]  /*3f30*/  LEA.HI.X.SX32 R5, R0, R41.reuse, 0x1, P4 ;  /* 0x0000002900057211 */ /* 0x080fe200020f0eff */
[----:B------:R-:W-:Y:S01]  /*3f40*/  IMAD R0, R21, 0x8, R20 ;  /* 0x0000000815007824 */ /* 0x000fe200078e0214 */
[----:B------:R-:W-:Y:S02]  /*3f50*/  LEA.HI.X.SX32 R7, R19, R41, 0x1, P6 ;  /* 0x0000002913077211 */ /* 0x000fe400030f0eff */
[----:B------:R-:W-:Y:S01]  /*3f60*/  ISETP.LT.AND P6, PT, R18, c[0x0][0x17c], !P0 ;  /* 0x00005f0012007a0c */ /* 0x000fe200047c1270 */
[----:B------:R1:W-:Y:S01]  /*3f70*/  @P5 STG.E.U16 [R4.64], R35 ;  /* 0x0000002304005986 */ /* 0x0003e2000c101506 */
[----:B------:R-:W-:Y:S02]  /*3f80*/  ISETP.LT.AND P2, PT, R17, c[0x0][0x17c], !P0 ;  /* 0x00005f0011007a0c */ /* 0x000fe40004741270 */
[-C--:B--2---:R-:W-:Y:S01]  /*3f90*/  LEA R2, P5, R20, R39.reuse, 0x1 ;  /* 0x0000002714027211 */ /* 0x084fe200078a08ff */
[----:B------:R2:W-:Y:S01]  /*3fa0*/  @P3 STG.E.U16 [R6.64], R37 ;  /* 0x0000002506003986 */ /* 0x0005e2000c101506 */
[----:B---3--:R-:W-:Y:S01]  /*3fb0*/  LEA R8, P3, R0, R39, 0x1 ;  /* 0x0000002700087211 */ /* 0x008fe200078608ff */
[----:B0-----:R-:W-:Y:S01]  /*3fc0*/  IMAD R11, R21, 0x8, R0 ;  /* 0x00000008150b7824 */ /* 0x001fe200078e0200 */
[----:B------:R-:W-:-:S02]  /*3fd0*/  LEA.HI.X.SX32 R3, R20, R41, 0x1, P5 ;  /* 0x0000002914037211 */ /* 0x000fc400028f0eff */
[----:B------:R-:W-:Y:S01]  /*3fe0*/  LEA.HI.X.SX32 R9, R0, R41, 0x1, P3 ;  /* 0x0000002900097211 */ /* 0x000fe200018f0eff */
[----:B------:R-:W-:Y:S01]  /*3ff0*/  IMAD R0, R21, 0x8, R11 ;  /* 0x0000000815007824 */ /* 0x000fe200078e020b */
[----:B------:R-:W-:Y:S02]  /*4000*/  PRMT R25, R25, 0x7632, R25 ;  /* 0x0000763219197816 */ /* 0x000fe40000000019 */
[----:B------:R-:W-:Y:S02]  /*4010*/  PRMT R23, R23, 0x7632, R23 ;  /* 0x0000763217177816 */ /* 0x000fe40000000017 */
[----:B------:R-:W-:Y:S01]  /*4020*/  ISETP.LT.AND P4, PT, R12, c[0x0][0x17c], !P0 ;  /* 0x00005f000c007a0c */ /* 0x000fe20004781270 */
[C---:B------:R-:W-:Y:S01]  /*4030*/  IMAD R12, R21.reuse, 0x8, R0 ;  /* 0x00000008150c7824 */ /* 0x040fe200078e0200 */
[----:B------:R0:W-:Y:S01]  /*4040*/  @P6 STG.E.U16 [R2.64], R25 ;  /* 0x0000001902006986 */ /* 0x0001e2000c101506 */
[----:B------:R-:W-:Y:S02]  /*4050*/  ISETP.LT.AND P5, PT, R16, c[0x0][0x17c], !P0 ;  /* 0x00005f0010007a0c */ /* 0x000fe400047a1270 */
[----:B------:R-:W-:Y:S01]  /*4060*/  IMAD R16, R21, 0x8, R12 ;  /* 0x0000000815107824 */ /* 0x000fe200078e020c */
[----:B------:R3:W-:Y:S01]  /*4070*/  @P2 STG.E.U16 [R8.64], R23 ;  /* 0x0000001708002986 */ /* 0x0007e2000c101506 */
[----:B-1----:R-:W-:-:S02]  /*4080*/  LEA R4, P2, R11, R39, 0x1 ;  /* 0x000000270b047211 */ /* 0x002fc400078408ff */
[C---:B--2---:R-:W-:Y:S01]  /*4090*/  LEA R6, P3, R0.reuse, R39, 0x1 ;  /* 0x0000002700067211 */ /* 0x044fe200078608ff */
[----:B------:R-:W-:Y:S01]  /*40a0*/  IMAD R17, R21, 0x8, R16 ;  /* 0x0000000815117824 */ /* 0x000fe200078e0210 */
[-C--:B------:R-:W-:Y:S02]  /*40b0*/  LEA.HI.X.SX32 R5, R11, R41.reuse, 0x1, P2 ;  /* 0x000000290b057211 */ /* 0x080fe400010f0eff */
[----:B------:R-:W-:Y:S01]  /*40c0*/  LEA.HI.X.SX32 R7, R0, R41, 0x1, P3 ;  /* 0x0000002900077211 */ /* 0x000fe200018f0eff */
[----:B------:R-:W-:Y:S01]  /*40d0*/  IMAD R0, R21, 0x8, R17 ;  /* 0x0000000815007824 */ /* 0x000fe200078e0211 */
[C---:B0-----:R-:W-:Y:S02]  /*40e0*/  LEA R2, P2, R16.reuse, R39, 0x1 ;  /* 0x0000002710027211 */ /* 0x041fe400078408ff */
[----:B------:R-:W-:Y:S02]  /*40f0*/  ISETP.LT.AND P3, PT, R13, c[0x0][0x17c], !P0 ;  /* 0x00005f000d007a0c */ /* 0x000fe40004761270 */
[----:B------:R-:W-:-:S02]  /*4100*/  LEA.HI.X.SX32 R3, R16, R41, 0x1, P2 ;  /* 0x0000002910037211 */ /* 0x000fc400010f0eff */
[----:B------:R-:W-:Y:S02]  /*4110*/  LEA R10, P6, R12, R39, 0x1 ;  /* 0x000000270c0a7211 */ /* 0x000fe400078c08ff */
[----:B------:R-:W-:Y:S02]  /*4120*/  ISETP.LT.AND P2, PT, R15, c[0x0][0x17c], !P0 ;  /* 0x00005f000f007a0c */ /* 0x000fe40004741270 */
[----:B------:R-:W-:Y:S02]  /*4130*/  PRMT R27, R27, 0x7632, R27 ;  /* 0x000076321b1b7816 */ /* 0x000fe4000000001b */
[----:B------:R-:W-:Y:S02]  /*4140*/  ISETP.LT.AND P0, PT, R14, c[0x0][0x17c], !P0 ;  /* 0x00005f000e007a0c */ /* 0x000fe40004701270 */
[----:B------:R-:W-:Y:S01]  /*4150*/  LEA.HI.X.SX32 R11, R12, R41, 0x1, P6 ;  /* 0x000000290c0b7211 */ /* 0x000fe200030f0eff */
[----:B------:R0:W-:Y:S01]  /*4160*/  @P5 STG.E.U16 [R4.64], R27 ;  /* 0x0000001b04005986 */ /* 0x0001e2000c101506 */
[----:B------:R-:W-:-:S02]  /*4170*/  LEA R12, P6, R17, R39, 0x1 ;  /* 0x00000027110c7211 */ /* 0x000fc400078c08ff */
[----:B------:R-:W-:Y:S02]  /*4180*/  PRMT R29, R29, 0x7632, R29 ;  /* 0x000076321d1d7816 */ /* 0x000fe4000000001d */
[----:B------:R-:W-:Y:S02]  /*4190*/  PRMT R33, R33, 0x7632, R33 ;  /* 0x0000763221217816 */ /* 0x000fe40000000021 */
[----:B------:R-:W-:Y:S01]  /*41a0*/  LEA.HI.X.SX32 R13, R17, R41, 0x1, P6 ;  /* 0x00000029110d7211 */ /* 0x000fe200030f0eff */
[----:B------:R1:W-:Y:S01]  /*41b0*/  @P4 STG.E.U16 [R6.64], R29 ;  /* 0x0000001d06004986 */ /* 0x0003e2000c101506 */
[----:B------:R-:W-:Y:S02]  /*41c0*/  PRMT R35, R35, 0x7632, R35 ;  /* 0x0000763223237816 */ /* 0x000fe40000000023 */
[----:B---3--:R-:W-:Y:S02]  /*41d0*/  LEA R8, P6, R0, R39, 0x1 ;  /* 0x0000002700087211 */ /* 0x008fe400078c08ff */
[----:B0-----:R-:W-:-:S02]  /*41e0*/  PRMT R5, R31, 0x7632, R5 ;  /* 0x000076321f057816 */ /* 0x001fc40000000005 */
[----:B------:R-:W-:-:S03]  /*41f0*/  LEA.HI.X.SX32 R9, R0, R41, 0x1, P6 ;  /* 0x0000002900097211 */ /* 0x000fc600030f0eff */
[----:B------:R1:W-:Y:S04]  /*4200*/  @P3 STG.E.U16 [R10.64], R5 ;  /* 0x000000050a003986 */ /* 0x0003e8000c101506 */
[----:B------:R1:W-:Y:S04]  /*4210*/  @P2 STG.E.U16 [R2.64], R33 ;  /* 0x0000002102002986 */ /* 0x0003e8000c101506 */
[----:B------:R1:W-:Y:S01]  /*4220*/  @P1 STG.E.U16 [R12.64], R35 ;  /* 0x000000230c001986 */ /* 0x0003e2000c101506 */
[----:B------:R-:W-:Y:S05]  /*4230*/  @!P0 EXIT ;  /* 0x000000000000894d */ /* 0x000fea0003800000 */
[----:B------:R-:W-:-:S05]  /*4240*/  PRMT R4, R37, 0x7632, R4 ;  /* 0x0000763225047816 */ /* 0x000fca0000000004 */
[----:B------:R-:W-:Y:S01]  /*4250*/  STG.E.U16 [R8.64], R4 ;  /* 0x0000000408007986 */ /* 0x000fe2000c101506 */
[----:B------:R-:W-:Y:S05]  /*4260*/  EXIT ;  /* 0x000000000000794d */ /* 0x000fea0003800000 */
.L_x_3:
[----:B------:R-:W-:-:S00]  /*4270*/  BRA `(.L_x_3) ;  /* 0xfffffff000007947 */ /* 0x000fc0000383ffff */
[----:B------:R-:W-:-:S00]  /*4280*/  NOP ;  /* 0x0000000000007918 */ /* 0x000fc00000000000 */
[----:B------:R-:W-:-:S00]  /*4290*/  NOP ;  /* 0x0000000000007918 */ /* 0x000fc00000000000 */
[----:B------:R-:W-:-:S00]  /*42a0*/  NOP ;  /* 0x0000000000007918 */ /* 0x000fc00000000000 */
[----:B------:R-:W-:-:S00]  /*42b0*/  NOP ;  /* 0x0000000000007918 */ /* 0x000fc00000000000 */
[----:B------:R-:W-:-:S00]  /*42c0*/  NOP ;  /* 0x0000000000007918 */ /* 0x000fc00000000000 */
[----:B------:R-:W-:-:S00]  /*42d0*/  NOP ;  /* 0x0000000000007918 */ /* 0x000fc00000000000 */
[----:B------:R-:W-:-:S00]  /*42e0*/  NOP ;  /* 0x0000000000007918 */ /* 0x000fc00000000000 */
[----:B------:R-:W-:-:S00]  /*42f0*/  NOP ;  /* 0x0000000000007918 */ /* 0x000fc00000000000 */
.L_x_4:


//--------------------- .nv.shared.matmul_kernel  --------------------------
	.section	.nv.shared.matmul_kernel,"aw",@nobits
	.sectionflags	@""
	.align	16
